// auto-generated by cutlass_sweep.gemm — config: {"arch": "sm_100", "cluster_m": 2, "cluster_n": 4, "dtype": "fp16", "dtype_b": "fp16", "layout": "nt", "stages": 0, "tile_k": 64, "tile_m": 128, "tile_n": 128}
#include "cutlass/cutlass.h"
#include "cutlass/gemm/collective/collective_builder.hpp"
#include "cutlass/gemm/device/gemm_universal_adapter.h"
#include "cutlass/gemm/kernel/gemm_universal.hpp"
#include "cutlass/epilogue/collective/collective_builder.hpp"

using ElemA = cutlass::half_t;
using ElemB = cutlass::half_t;
using ElemCD = cutlass::half_t;
using Acc  = float;
using TileShape    = cute::Shape<cute::_128, cute::_128, cute::_64>;
using ClusterShape = cute::Shape<cute::_2, cute::_4, cute::_1>;

using CollectiveEpilogue = typename cutlass::epilogue::collective::CollectiveBuilder<
    cutlass::arch::Sm100, cutlass::arch::OpClassTensorOp,
    TileShape, ClusterShape,
    cutlass::epilogue::collective::EpilogueTileAuto,
    Acc, Acc,
    ElemCD, cutlass::layout::RowMajor, 128 / cutlass::sizeof_bits<ElemCD>::value,
    ElemCD, cutlass::layout::RowMajor, 128 / cutlass::sizeof_bits<ElemCD>::value,
    cutlass::epilogue::collective::EpilogueScheduleAuto
  >::CollectiveOp;

using CollectiveMainloop = typename cutlass::gemm::collective::CollectiveBuilder<
    cutlass::arch::Sm100, cutlass::arch::OpClassTensorOp,
    ElemA, cutlass::layout::RowMajor, 128 / cutlass::sizeof_bits<ElemA>::value,
    ElemB, cutlass::layout::ColumnMajor, 128 / cutlass::sizeof_bits<ElemB>::value,
    Acc,
    TileShape, ClusterShape,
    cutlass::gemm::collective::StageCountAutoCarveout<static_cast<int>(sizeof(typename CollectiveEpilogue::SharedStorage))>,
    cutlass::gemm::collective::KernelScheduleAuto
  >::CollectiveOp;

using GemmKernel = cutlass::gemm::kernel::GemmUniversal<
    cute::Shape<int,int,int,int>,
    CollectiveMainloop,
    CollectiveEpilogue
>;
using Gemm = cutlass::gemm::device::GemmUniversalAdapter<GemmKernel>;

// Force the device kernel symbol into the cubin without needing a host main.
auto* _anchor = &cutlass::device_kernel<GemmKernel>;


// ===== COMPILED SASS (sm_100a) =====

	.target	sm_100a

	.elftype	@"ET_EXEC"


//--------------------- .note.nv.tkinfo           --------------------------
	.section	.note.nv.tkinfo,"",@"SHT_NOTE"
	.sectionflags	@"SHF_NOTE_NV_TKINFO"
	.tkinfo
        /*0018*/ 	.word	0x00000002
        /*0030*/ 	.string	""
        /*0030*/ 	.string	"ptxas"
        /*0030*/ 	.string	"Cuda compilation tools, release 13.0, V13.0.88"
        /*0030*/ 	.string	"Build cuda_13.0.r13.0/compiler.36424714_0"
        /*0030*/ 	.string	"-arch sm_100a -m 64 "



//--------------------- .note.nv.cuinfo           --------------------------
	.section	.note.nv.cuinfo,"",@"SHT_NOTE"
	.sectionflags	@"SHF_NOTE_NV_CUINFO"
        /*0018*/ 	.short	0x0002
        /*001a*/ 	.short	0x0064
        /*001c*/ 	.short	0x0082
	.zero		2


//--------------------- .nv.info                  --------------------------
	.section	.nv.info,"",@"SHT_CUDA_INFO"
	.align	4


	//----- nvinfo : EIATTR_REGCOUNT
	.align		4
        /*0000*/ 	.byte	0x04, 0x2f
        /*0002*/ 	.short	(.L_19 - .L_18)
	.align		4
.L_18:
        /*0004*/ 	.word	index@(_ZN7cutlass13device_kernelINS_4gemm6kernel13GemmUniversalIN4cute5tupleIJiiiiEEENS1_10collective13CollectiveMmaINS1_35MainloopSm100TmaUmmaWarpSpecializedILi13ELi2ELi4ENS5_IJNS4_1CILi2EEENSA_ILi4EEENSA_ILi1EEEEEEEENS5_IJNSA_ILi128EEESG_NSA_ILi64EEEEEENS_6half_tENS5_IJlSD_lEEESJ_SK_NS4_8TiledMMAINS4_8MMA_AtomIJNS4_26SM100_MMA_F16BF16_2x1SM_SSISJ_SJ_fLi128ELi128ELNS4_4UMMA5MajorE0ELSP_0ELNSO_7ScaleInE0ELSQ_0EEEEEENS4_6LayoutINS5_IJSD_SD_SD_EEENS5_IJNSA_ILi0EEESV_SV_EEEEENS5_IJNS4_10UnderscoreESY_SY_EEEEENS4_28SM100_TMA_2SM_LOAD_MULTICASTENS4_14ComposedLayoutINS4_7SwizzleILi3ELi4ELi3EEENS4_18smem_ptr_flag_bitsILi16EEENST_INS5_IJNSA_ILi8EEESH_EEENS5_IJSH_SD_EEEEEEEvNS4_8identityENS4_18SM100_TMA_2SM_LOADES1B_vS1C_EENS_8epilogue10collective18CollectiveEpilogueINS1F_23Sm100TmaWarpSpecializedILi4ELi2ELi16ELb1ELb0EEEJNS5_IJSH_SG_SH_EEENS5_IJNST_ISH_SD_EENST_INS5_IJNSA_ILi16EEESB_EEENS5_IJSD_SH_EEEEEEEESJ_SK_SJ_SK_NS1F_6fusion15FusionCallbacksIS1J_NS1R_17LinearCombinationISJ_fSJ_fLNS_15FloatRoundStyleE2EEES1K_S1Q_JEEENS4_5SM1004TMEM4LOAD26SM100_TMEM_LOAD_32dp32b16xENS4_13SM90_TMA_LOADENS12_INS13_ILi1ELi4ELi3EEES16_NST_INS5_IJS17_S1M_EEENS5_IJS1M_SD_EEEEEEENS4_39AutoVectorizingCopyWithAssumedAlignmentILi128EEENS4_14SM90_TMA_STOREES26_S28_S28_EEEvvEEEEvNT_6ParamsE)
        /*0008*/ 	.word	0x00000045


	//----- nvinfo : EIATTR_FRAME_SIZE
	.align		4
.L_19:
        /*000c*/ 	.byte	0x04, 0x11
        /*000e*/ 	.short	(.L_21 - .L_20)
	.align		4
.L_20:
        /*0010*/ 	.word	index@($__internal_2_$__cuda_sm10x_tcgen05_guardrail_trap_unallocated_columns_being_dealloced)
        /*0014*/ 	.word	0x00000000


	//----- nvinfo : EIATTR_FRAME_SIZE
	.align		4
.L_21:
        /*0018*/ 	.byte	0x04, 0x11
        /*001a*/ 	.short	(.L_23 - .L_22)
	.align		4
.L_22:
        /*001c*/ 	.word	index@($__internal_1_$__cuda_sm10x_tcgen05_guardrail_trap_phase_invalid_during_alloc)
        /*0020*/ 	.word	0x00000000


	//----- nvinfo : EIATTR_FRAME_SIZE
	.align		4
.L_23:
        /*0024*/ 	.byte	0x04, 0x11
        /*0026*/ 	.short	(.L_25 - .L_24)
	.align		4
.L_24:
        /*0028*/ 	.word	index@($__internal_0_$__cuda_sm10x_tcgen05_guardrail_trap_col_being_dealloced_not_returned_by_alloc)
        /*002c*/ 	.word	0x00000000


	//----- nvinfo : EIATTR_FRAME_SIZE
	.align		4
.L_25:
        /*0030*/ 	.byte	0x04, 0x11
        /*0032*/ 	.short	(.L_27 - .L_26)
	.align		4
.L_26:
        /*0034*/ 	.word	index@(_ZN7cutlass13device_kernelINS_4gemm6kernel13GemmUniversalIN4cute5tupleIJiiiiEEENS1_10collective13CollectiveMmaINS1_35MainloopSm100TmaUmmaWarpSpecializedILi13ELi2ELi4ENS5_IJNS4_1CILi2EEENSA_ILi4EEENSA_ILi1EEEEEEEENS5_IJNSA_ILi128EEESG_NSA_ILi64EEEEEENS_6half_tENS5_IJlSD_lEEESJ_SK_NS4_8TiledMMAINS4_8MMA_AtomIJNS4_26SM100_MMA_F16BF16_2x1SM_SSISJ_SJ_fLi128ELi128ELNS4_4UMMA5MajorE0ELSP_0ELNSO_7ScaleInE0ELSQ_0EEEEEENS4_6LayoutINS5_IJSD_SD_SD_EEENS5_IJNSA_ILi0EEESV_SV_EEEEENS5_IJNS4_10UnderscoreESY_SY_EEEEENS4_28SM100_TMA_2SM_LOAD_MULTICASTENS4_14ComposedLayoutINS4_7SwizzleILi3ELi4ELi3EEENS4_18smem_ptr_flag_bitsILi16EEENST_INS5_IJNSA_ILi8EEESH_EEENS5_IJSH_SD_EEEEEEEvNS4_8identityENS4_18SM100_TMA_2SM_LOADES1B_vS1C_EENS_8epilogue10collective18CollectiveEpilogueINS1F_23Sm100TmaWarpSpecializedILi4ELi2ELi16ELb1ELb0EEEJNS5_IJSH_SG_SH_EEENS5_IJNST_ISH_SD_EENST_INS5_IJNSA_ILi16EEESB_EEENS5_IJSD_SH_EEEEEEEESJ_SK_SJ_SK_NS1F_6fusion15FusionCallbacksIS1J_NS1R_17LinearCombinationISJ_fSJ_fLNS_15FloatRoundStyleE2EEES1K_S1Q_JEEENS4_5SM1004TMEM4LOAD26SM100_TMEM_LOAD_32dp32b16xENS4_13SM90_TMA_LOADENS12_INS13_ILi1ELi4ELi3EEES16_NST_INS5_IJS17_S1M_EEENS5_IJS1M_SD_EEEEEEENS4_39AutoVectorizingCopyWithAssumedAlignmentILi128EEENS4_14SM90_TMA_STOREES26_S28_S28_EEEvvEEEEvNT_6ParamsE)
        /*0038*/ 	.word	0x00000000


	//----- nvinfo : EIATTR_MIN_STACK_SIZE
	.align		4
.L_27:
        /*003c*/ 	.byte	0x04, 0x12
        /*003e*/ 	.short	(.L_29 - .L_28)
	.align		4
.L_28:
        /*0040*/ 	.word	index@(_ZN7cutlass13device_kernelINS_4gemm6kernel13GemmUniversalIN4cute5tupleIJiiiiEEENS1_10collective13CollectiveMmaINS1_35MainloopSm100TmaUmmaWarpSpecializedILi13ELi2ELi4ENS5_IJNS4_1CILi2EEENSA_ILi4EEENSA_ILi1EEEEEEEENS5_IJNSA_ILi128EEESG_NSA_ILi64EEEEEENS_6half_tENS5_IJlSD_lEEESJ_SK_NS4_8TiledMMAINS4_8MMA_AtomIJNS4_26SM100_MMA_F16BF16_2x1SM_SSISJ_SJ_fLi128ELi128ELNS4_4UMMA5MajorE0ELSP_0ELNSO_7ScaleInE0ELSQ_0EEEEEENS4_6LayoutINS5_IJSD_SD_SD_EEENS5_IJNSA_ILi0EEESV_SV_EEEEENS5_IJNS4_10UnderscoreESY_SY_EEEEENS4_28SM100_TMA_2SM_LOAD_MULTICASTENS4_14ComposedLayoutINS4_7SwizzleILi3ELi4ELi3EEENS4_18smem_ptr_flag_bitsILi16EEENST_INS5_IJNSA_ILi8EEESH_EEENS5_IJSH_SD_EEEEEEEvNS4_8identityENS4_18SM100_TMA_2SM_LOADES1B_vS1C_EENS_8epilogue10collective18CollectiveEpilogueINS1F_23Sm100TmaWarpSpecializedILi4ELi2ELi16ELb1ELb0EEEJNS5_IJSH_SG_SH_EEENS5_IJNST_ISH_SD_EENST_INS5_IJNSA_ILi16EEESB_EEENS5_IJSD_SH_EEEEEEEESJ_SK_SJ_SK_NS1F_6fusion15FusionCallbacksIS1J_NS1R_17LinearCombinationISJ_fSJ_fLNS_15FloatRoundStyleE2EEES1K_S1Q_JEEENS4_5SM1004TMEM4LOAD26SM100_TMEM_LOAD_32dp32b16xENS4_13SM90_TMA_LOADENS12_INS13_ILi1ELi4ELi3EEES16_NST_INS5_IJS17_S1M_EEENS5_IJS1M_SD_EEEEEEENS4_39AutoVectorizingCopyWithAssumedAlignmentILi128EEENS4_14SM90_TMA_STOREES26_S28_S28_EEEvvEEEEvNT_6ParamsE)
        /*0044*/ 	.word	0x00000000
.L_29:


//--------------------- .nv.compat                --------------------------
	.section	.nv.compat,"",@"SHT_CUDA_COMPAT_INFO"
	.align	4
        /*0000*/ 	.byte	0x02, 0x09, 0x01, 0x00, 0x02, 0x02, 0x02, 0x00, 0x02, 0x05, 0x05, 0x00, 0x03, 0x07, 0x01, 0x01
        /*0010*/ 	.byte	0x02, 0x03, 0x01, 0x00, 0x02, 0x06, 0x01, 0x00, 0x04, 0x0b, 0x08, 0x00, 0x09, 0x00, 0x00, 0x00
        /*0020*/ 	.byte	0x00, 0x00, 0x00, 0x00


//--------------------- .nv.info._ZN7cutlass13device_kernelINS_4gemm6kernel13GemmUniversalIN4cute5tupleIJiiiiEEENS1_10collective13CollectiveMmaINS1_35MainloopSm100TmaUmmaWarpSpecializedILi13ELi2ELi4ENS5_IJNS4_1CILi2EEENSA_ILi4EEENSA_ILi1EEEEEEEENS5_IJNSA_ILi128EEESG_NSA_ILi64EEEEEENS_6half_tENS5_IJlSD_lEEESJ_SK_NS4_8TiledMMAINS4_8MMA_AtomIJNS4_26SM100_MMA_F16BF16_2x1SM_SSISJ_SJ_fLi128ELi128ELNS4_4UMMA5MajorE0ELSP_0ELNSO_7ScaleInE0ELSQ_0EEEEEENS4_6LayoutINS5_IJSD_SD_SD_EEENS5_IJNSA_ILi0EEESV_SV_EEEEENS5_IJNS4_10UnderscoreESY_SY_EEEEENS4_28SM100_TMA_2SM_LOAD_MULTICASTENS4_14ComposedLayoutINS4_7SwizzleILi3ELi4ELi3EEENS4_18smem_ptr_flag_bitsILi16EEENST_INS5_IJNSA_ILi8EEESH_EEENS5_IJSH_SD_EEEEEEEvNS4_8identityENS4_18SM100_TMA_2SM_LOADES1B_vS1C_EENS_8epilogue10collective18CollectiveEpilogueINS1F_23Sm100TmaWarpSpecializedILi4ELi2ELi16ELb1ELb0EEEJNS5_IJSH_SG_SH_EEENS5_IJNST_ISH_SD_EENST_INS5_IJNSA_ILi16EEESB_EEENS5_IJSD_SH_EEEEEEEESJ_SK_SJ_SK_NS1F_6fusion15FusionCallbacksIS1J_NS1R_17LinearCombinationISJ_fSJ_fLNS_15FloatRoundStyleE2EEES1K_S1Q_JEEENS4_5SM1004TMEM4LOAD26SM100_TMEM_LOAD_32dp32b16xENS4_13SM90_TMA_LOADENS12_INS13_ILi1ELi4ELi3EEES16_NST_INS5_IJS17_S1M_EEENS5_IJS1M_SD_EEEEEEENS4_39AutoVectorizingCopyWithAssumedAlignmentILi128EEENS4_14SM90_TMA_STOREES26_S28_S28_EEEvvEEEEvNT_6ParamsE --------------------------
	.section	.nv.info._ZN7cutlass13device_kernelINS_4gemm6kernel13GemmUniversalIN4cute5tupleIJiiiiEEENS1_10collective13CollectiveMmaINS1_35MainloopSm100TmaUmmaWarpSpecializedILi13ELi2ELi4ENS5_IJNS4_1CILi2EEENSA_ILi4EEENSA_ILi1EEEEEEEENS5_IJNSA_ILi128EEESG_NSA_ILi64EEEEEENS_6half_tENS5_IJlSD_lEEESJ_SK_NS4_8TiledMMAINS4_8MMA_AtomIJNS4_26SM100_MMA_F16BF16_2x1SM_SSISJ_SJ_fLi128ELi128ELNS4_4UMMA5MajorE0ELSP_0ELNSO_7ScaleInE0ELSQ_0EEEEEENS4_6LayoutINS5_IJSD_SD_SD_EEENS5_IJNSA_ILi0EEESV_SV_EEEEENS5_IJNS4_10UnderscoreESY_SY_EEEEENS4_28SM100_TMA_2SM_LOAD_MULTICASTENS4_14ComposedLayoutINS4_7SwizzleILi3ELi4ELi3EEENS4_18smem_ptr_flag_bitsILi16EEENST_INS5_IJNSA_ILi8EEESH_EEENS5_IJSH_SD_EEEEEEEvNS4_8identityENS4_18SM100_TMA_2SM_LOADES1B_vS1C_EENS_8epilogue10collective18CollectiveEpilogueINS1F_23Sm100TmaWarpSpecializedILi4ELi2ELi16ELb1ELb0EEEJNS5_IJSH_SG_SH_EEENS5_IJNST_ISH_SD_EENST_INS5_IJNSA_ILi16EEESB_EEENS5_IJSD_SH_EEEEEEEESJ_SK_SJ_SK_NS1F_6fusion15FusionCallbacksIS1J_NS1R_17LinearCombinationISJ_fSJ_fLNS_15FloatRoundStyleE2EEES1K_S1Q_JEEENS4_5SM1004TMEM4LOAD26SM100_TMEM_LOAD_32dp32b16xENS4_13SM90_TMA_LOADENS12_INS13_ILi1ELi4ELi3EEES16_NST_INS5_IJS17_S1M_EEENS5_IJS1M_SD_EEEEEEENS4_39AutoVectorizingCopyWithAssumedAlignmentILi128EEENS4_14SM90_TMA_STOREES26_S28_S28_EEEvvEEEEvNT_6ParamsE,"",@"SHT_CUDA_INFO"
	.sectionflags	@""
	.align	4


	//----- nvinfo : EIATTR_CUDA_API_VERSION
	.align		4
        /*0000*/ 	.byte	0x04, 0x37
        /*0002*/ 	.short	(.L_31 - .L_30)
.L_30:
        /*0004*/ 	.word	0x00000082


	//----- nvinfo : EIATTR_KPARAM_INFO
	.align		4
.L_31:
        /*0008*/ 	.byte	0x04, 0x17
        /*000a*/ 	.short	(.L_33 - .L_32)
.L_32:
        /*000c*/ 	.word	0x00000000
        /*0010*/ 	.short	0x0000
        /*0012*/ 	.short	0x0000
        /*0014*/ 	.byte	0x00, 0xf0, 0x01, 0x20


	//----- nvinfo : EIATTR_AT_ENTRY_FRAGMENTS
	.align		4
.L_33:
        /*0018*/ 	.byte	0x04, 0x4f
        /*001a*/ 	.short	(.L_35 - .L_34)


	//   ....[0]....
.L_34:
        /*001c*/ 	.word	0x00000007


	//----- nvinfo : EIATTR_RESERVED_SMEM_USED
	.align		4
.L_35:
        /*0020*/ 	.byte	0x01, 0x41
	.zero		2


	//----- nvinfo : EIATTR_SPARSE_MMA_MASK
	.align		4
        /*0024*/ 	.byte	0x03, 0x50
        /*0026*/ 	.short	0x0000


	//----- nvinfo : EIATTR_TCGEN05_2CTA_USED
	.align		4
        /*0028*/ 	.byte	0x01, 0x52
	.zero		2


	//----- nvinfo : EIATTR_MAXREG_COUNT
	.align		4
        /*002c*/ 	.byte	0x03, 0x1b
        /*002e*/ 	.short	0x00ff


	//----- nvinfo : EIATTR_NUM_BARRIERS
	.align		4
        /*0030*/ 	.byte	0x02, 0x4c
        /*0032*/ 	.byte	0x07
	.zero		1


	//----- nvinfo : EIATTR_EXTERNS
	.align		4
        /*0034*/ 	.byte	0x04, 0x0f
        /*0036*/ 	.short	(.L_37 - .L_36)


	//   ....[0]....
	.align		4
.L_36:
        /*0038*/ 	.word	index@(__assertfail)


	//----- nvinfo : EIATTR_MERCURY_ISA_VERSION
	.align		4
.L_37:
        /*003c*/ 	.byte	0x03, 0x5f
        /*003e*/ 	.short	0x0101


	//----- nvinfo : EIATTR_INT_WARP_WIDE_INSTR_OFFSETS
	.align		4
        /*0040*/ 	.byte	0x04, 0x31
        /*0042*/ 	.short	(.L_39 - .L_38)


	//   ....[0]....
.L_38:
        /*0044*/ 	.word	0x00000eb0


	//   ....[1]....
        /*0048*/ 	.word	0x00000f50


	//   ....[2]....
        /*004c*/ 	.word	0x00004970


	//   ....[3]....
        /*0050*/ 	.word	0x000049a0


	//   ....[4]....
        /*0054*/ 	.word	0x000049c0


	//   ....[5]....
        /*0058*/ 	.word	0x00005500


	//   ....[6]....
        /*005c*/ 	.word	0x000055a0


	//   ....[7]....
        /*0060*/ 	.word	0x00005660


	//   ....[8]....
        /*0064*/ 	.word	0x000056d0


	//   ....[9]....
        /*0068*/ 	.word	0x00005790


	//   ....[10]....
        /*006c*/ 	.word	0x00005830


	//   ....[11]....
        /*0070*/ 	.word	0x000058a0


	//   ....[12]....
        /*0074*/ 	.word	0x00005960


	//   ....[13]....
        /*0078*/ 	.word	0x00005a00


	//   ....[14]....
        /*007c*/ 	.word	0x00005aa0


	//   ....[15]....
        /*0080*/ 	.word	0x00005b90


	//   ....[16]....
        /*0084*/ 	.word	0x00005c60


	//----- nvinfo : EIATTR_COOP_GROUP_MASK_REGIDS
	.align		4
.L_39:
        /*0088*/ 	.byte	0x04, 0x29
        /*008a*/ 	.short	(.L_41 - .L_40)


	//   ....[0]....
.L_40:
        /*008c*/ 	.word	0xffffffff


	//   ....[1]....
        /*0090*/ 	.word	0xffffffff


	//   ....[2]....
        /*0094*/ 	.word	0xffffffff


	//   ....[3]....
        /*0098*/ 	.word	0xffffffff


	//   ....[4]....
        /*009c*/ 	.word	0xffffffff


	//   ....[5]....
        /*00a0*/ 	.word	0xffffffff


	//   ....[6]....
        /*00a4*/ 	.word	0xffffffff


	//   ....[7]....
        /*00a8*/ 	.word	0xffffffff


	//   ....[8]....
        /*00ac*/ 	.word	0xffffffff


	//   ....[9]....
        /*00b0*/ 	.word	0xffffffff


	//   ....[10]....
        /*00b4*/ 	.word	0xffffffff


	//   ....[11]....
        /*00b8*/ 	.word	0xffffffff


	//   ....[12]....
        /*00bc*/ 	.word	0xffffffff


	//   ....[13]....
        /*00c0*/ 	.word	0xffffffff


	//----- nvinfo : EIATTR_COOP_GROUP_INSTR_OFFSETS
	.align		4
.L_41:
        /*00c4*/ 	.byte	0x04, 0x28
        /*00c6*/ 	.short	(.L_43 - .L_42)


	//   ....[0]....
.L_42:
        /*00c8*/ 	.word	0x000000b0


	//   ....[1]....
        /*00cc*/ 	.word	0x00000510


	//   ....[2]....
        /*00d0*/ 	.word	0x00000820


	//   ....[3]....
        /*00d4*/ 	.word	0x000009b0


	//   ....[4]....
        /*00d8*/ 	.word	0x00000aa0


	//   ....[5]....
        /*00dc*/ 	.word	0x00000c00


	//   ....[6]....
        /*00e0*/ 	.word	0x00000d90


	//   ....[7]....
        /*00e4*/ 	.word	0x00000fd0


	//   ....[8]....
        /*00e8*/ 	.word	0x00002390


	//   ....[9]....
        /*00ec*/ 	.word	0x00003750


	//   ....[10]....
        /*00f0*/ 	.word	0x00003c20


	//   ....[11]....
        /*00f4*/ 	.word	0x00003c50


	//   ....[12]....
        /*00f8*/ 	.word	0x00004870


	//   ....[13]....
        /*00fc*/ 	.word	0x00004a80


	//----- nvinfo : EIATTR_VRC_CTA_INIT_COUNT
	.align		4
.L_43:
        /*0100*/ 	.byte	0x02, 0x4a
        /*0102*/ 	.byte	0x80
	.zero		1


	//----- nvinfo : EIATTR_SYSCALL_OFFSETS
	.align		4
        /*0104*/ 	.byte	0x04, 0x46
        /*0106*/ 	.short	(.L_45 - .L_44)


	//   ....[0]....
.L_44:
        /*0108*/ 	.word	0x000067e0


	//   ....[1]....
        /*010c*/ 	.word	0x000068d0


	//   ....[2]....
        /*0110*/ 	.word	0x00007000


	//   ....[3]....
        /*0114*/ 	.word	0x00007930


	//   ....[4]....
        /*0118*/ 	.word	0x00008200


	//   ....[5]....
        /*011c*/ 	.word	0x00008ad0


	//----- nvinfo : EIATTR_MBARRIER_INSTR_OFFSETS
	.align		4
.L_45:
        /*0120*/ 	.byte	0x04, 0x39
        /*0122*/ 	.short	(.L_47 - .L_46)


	//   ....[0]....
.L_46:
        /*0124*/ 	.word	0x00000660
        /*0128*/ 	.word	0x000000ff
        /*012c*/ 	.word	0x00000000
        /*0130*/ 	.short	0x0100
        /*0132*/ 	.byte	0x04
	.zero		1


	//   ....[1]....
        /*0134*/ 	.word	0x00000670
        /*0138*/ 	.word	0x000000ff
        /*013c*/ 	.word	0x00000068
        /*0140*/ 	.short	0x0100
        /*0142*/ 	.byte	0x04
	.zero		1


	//   ....[2]....
        /*0144*/ 	.word	0x00000680
        /*0148*/ 	.word	0x000000ff
        /*014c*/ 	.word	0x00000008
        /*0150*/ 	.short	0x0100
        /*0152*/ 	.byte	0x04
	.zero		1


	//   ....[3]....
        /*0154*/ 	.word	0x00000690
        /*0158*/ 	.word	0x000000ff
        /*015c*/ 	.word	0x00000070
        /*0160*/ 	.short	0x0100
        /*0162*/ 	.byte	0x04
	.zero		1


	//   ....[4]....
        /*0164*/ 	.word	0x000006a0
        /*0168*/ 	.word	0x000000ff
        /*016c*/ 	.word	0x00000010
        /*0170*/ 	.short	0x0100
        /*0172*/ 	.byte	0x04
	.zero		1


	//   ....[5]....
        /*0174*/ 	.word	0x000006b0
        /*0178*/ 	.word	0x000000ff
        /*017c*/ 	.word	0x00000078
        /*0180*/ 	.short	0x0100
        /*0182*/ 	.byte	0x04
	.zero		1


	//   ....[6]....
        /*0184*/ 	.word	0x000006c0
        /*0188*/ 	.word	0x000000ff
        /*018c*/ 	.word	0x00000018
        /*0190*/ 	.short	0x0100
        /*0192*/ 	.byte	0x04
	.zero		1


	//   ....[7]....
        /*0194*/ 	.word	0x000006d0
        /*0198*/ 	.word	0x000000ff
        /*019c*/ 	.word	0x00000080
        /*01a0*/ 	.short	0x0100
        /*01a2*/ 	.byte	0x04
	.zero		1


	//   ....[8]....
        /*01a4*/ 	.word	0x000006e0
        /*01a8*/ 	.word	0x000000ff
        /*01ac*/ 	.word	0x00000020
        /*01b0*/ 	.short	0x0100
        /*01b2*/ 	.byte	0x04
	.zero		1


	//   ....[9]....
        /*01b4*/ 	.word	0x000006f0
        /*01b8*/ 	.word	0x000000ff
        /*01bc*/ 	.word	0x00000088
        /*01c0*/ 	.short	0x0100
        /*01c2*/ 	.byte	0x04
	.zero		1


	//   ....[10]....
        /*01c4*/ 	.word	0x00000700
        /*01c8*/ 	.word	0x000000ff
        /*01cc*/ 	.word	0x00000028
        /*01d0*/ 	.short	0x0100
        /*01d2*/ 	.byte	0x04
	.zero		1


	//   ....[11]....
        /*01d4*/ 	.word	0x00000710
        /*01d8*/ 	.word	0x000000ff
        /*01dc*/ 	.word	0x00000090
        /*01e0*/ 	.short	0x0100
        /*01e2*/ 	.byte	0x04
	.zero		1


	//   ....[12]....
        /*01e4*/ 	.word	0x00000720
        /*01e8*/ 	.word	0x000000ff
        /*01ec*/ 	.word	0x00000030
        /*01f0*/ 	.short	0x0100
        /*01f2*/ 	.byte	0x04
	.zero		1


	//   ....[13]....
        /*01f4*/ 	.word	0x00000730
        /*01f8*/ 	.word	0x000000ff
        /*01fc*/ 	.word	0x00000098
        /*0200*/ 	.short	0x0100
        /*0202*/ 	.byte	0x04
	.zero		1


	//   ....[14]....
        /*0204*/ 	.word	0x00000740
        /*0208*/ 	.word	0x000000ff
        /*020c*/ 	.word	0x00000038
        /*0210*/ 	.short	0x0100
        /*0212*/ 	.byte	0x04
	.zero		1


	//   ....[15]....
        /*0214*/ 	.word	0x00000750
        /*0218*/ 	.word	0x000000ff
        /*021c*/ 	.word	0x000000a0
        /*0220*/ 	.short	0x0100
        /*0222*/ 	.byte	0x04
	.zero		1


	//   ....[16]....
        /*0224*/ 	.word	0x00000760
        /*0228*/ 	.word	0x000000ff
        /*022c*/ 	.word	0x00000040
        /*0230*/ 	.short	0x0100
        /*0232*/ 	.byte	0x04
	.zero		1


	//   ....[17]....
        /*0234*/ 	.word	0x00000770
        /*0238*/ 	.word	0x000000ff
        /*023c*/ 	.word	0x000000a8
        /*0240*/ 	.short	0x0100
        /*0242*/ 	.byte	0x04
	.zero		1


	//   ....[18]....
        /*0244*/ 	.word	0x00000780
        /*0248*/ 	.word	0x000000ff
        /*024c*/ 	.word	0x00000048
        /*0250*/ 	.short	0x0100
        /*0252*/ 	.byte	0x04
	.zero		1


	//   ....[19]....
        /*0254*/ 	.word	0x00000790
        /*0258*/ 	.word	0x000000ff
        /*025c*/ 	.word	0x000000b0
        /*0260*/ 	.short	0x0100
        /*0262*/ 	.byte	0x04
	.zero		1


	//   ....[20]....
        /*0264*/ 	.word	0x000007a0
        /*0268*/ 	.word	0x000000ff
        /*026c*/ 	.word	0x00000050
        /*0270*/ 	.short	0x0100
        /*0272*/ 	.byte	0x04
	.zero		1


	//   ....[21]....
        /*0274*/ 	.word	0x000007b0
        /*0278*/ 	.word	0x000000ff
        /*027c*/ 	.word	0x000000b8
        /*0280*/ 	.short	0x0100
        /*0282*/ 	.byte	0x04
	.zero		1


	//   ....[22]....
        /*0284*/ 	.word	0x000007c0
        /*0288*/ 	.word	0x000000ff
        /*028c*/ 	.word	0x00000058
        /*0290*/ 	.short	0x0100
        /*0292*/ 	.byte	0x04
	.zero		1


	//   ....[23]....
        /*0294*/ 	.word	0x000007d0
        /*0298*/ 	.word	0x000000ff
        /*029c*/ 	.word	0x000000c0
        /*02a0*/ 	.short	0x0100
        /*02a2*/ 	.byte	0x04
	.zero		1


	//   ....[24]....
        /*02a4*/ 	.word	0x000007e0
        /*02a8*/ 	.word	0x000000ff
        /*02ac*/ 	.word	0x00000060
        /*02b0*/ 	.short	0x0100
        /*02b2*/ 	.byte	0x04
	.zero		1


	//   ....[25]....
        /*02b4*/ 	.word	0x000007f0
        /*02b8*/ 	.word	0x000000ff
        /*02bc*/ 	.word	0x000000c8
        /*02c0*/ 	.short	0x0100
        /*02c2*/ 	.byte	0x04
	.zero		1


	//   ....[26]....
        /*02c4*/ 	.word	0x00000920
        /*02c8*/ 	.word	0x000000ff
        /*02cc*/ 	.word	0x000000d0
        /*02d0*/ 	.short	0x0100
        /*02d2*/ 	.byte	0x04
	.zero		1


	//   ....[27]....
        /*02d4*/ 	.word	0x00000930
        /*02d8*/ 	.word	0x000000ff
        /*02dc*/ 	.word	0x000000f0
        /*02e0*/ 	.short	0x0100
        /*02e2*/ 	.byte	0x04
	.zero		1


	//   ....[28]....
        /*02e4*/ 	.word	0x00000940
        /*02e8*/ 	.word	0x000000ff
        /*02ec*/ 	.word	0x000000d8
        /*02f0*/ 	.short	0x0100
        /*02f2*/ 	.byte	0x04
	.zero		1


	//   ....[29]....
        /*02f4*/ 	.word	0x00000950
        /*02f8*/ 	.word	0x000000ff
        /*02fc*/ 	.word	0x000000f8
        /*0300*/ 	.short	0x0100
        /*0302*/ 	.byte	0x04
	.zero		1


	//   ....[30]....
        /*0304*/ 	.word	0x00000960
        /*0308*/ 	.word	0x000000ff
        /*030c*/ 	.word	0x000000e0
        /*0310*/ 	.short	0x0100
        /*0312*/ 	.byte	0x04
	.zero		1


	//   ....[31]....
        /*0314*/ 	.word	0x00000970
        /*0318*/ 	.word	0x000000ff
        /*031c*/ 	.word	0x00000100
        /*0320*/ 	.short	0x0100
        /*0322*/ 	.byte	0x04
	.zero		1


	//   ....[32]....
        /*0324*/ 	.word	0x00000980
        /*0328*/ 	.word	0x000000ff
        /*032c*/ 	.word	0x000000e8
        /*0330*/ 	.short	0x0100
        /*0332*/ 	.byte	0x04
	.zero		1


	//   ....[33]....
        /*0334*/ 	.word	0x00000990
        /*0338*/ 	.word	0x000000ff
        /*033c*/ 	.word	0x00000108
        /*0340*/ 	.short	0x0100
        /*0342*/ 	.byte	0x04
	.zero		1


	//   ....[34]....
        /*0344*/ 	.word	0x00000a70
        /*0348*/ 	.word	0x000000ff
        /*034c*/ 	.word	0x00000110
        /*0350*/ 	.short	0x0100
        /*0352*/ 	.byte	0x06
	.zero		1


	//   ....[35]....
        /*0354*/ 	.word	0x00000a80
        /*0358*/ 	.word	0x000000ff
        /*035c*/ 	.word	0x00000118
        /*0360*/ 	.short	0x0100
        /*0362*/ 	.byte	0x06
	.zero		1


	//   ....[36]....
        /*0364*/ 	.word	0x00000bb0
        /*0368*/ 	.word	0x000000ff
        /*036c*/ 	.word	0x00000120
        /*0370*/ 	.short	0x0100
        /*0372*/ 	.byte	0x06
	.zero		1


	//   ....[37]....
        /*0374*/ 	.word	0x00000bc0
        /*0378*/ 	.word	0x000000ff
        /*037c*/ 	.word	0x00000130
        /*0380*/ 	.short	0x0100
        /*0382*/ 	.byte	0x06
	.zero		1


	//   ....[38]....
        /*0384*/ 	.word	0x00000bd0
        /*0388*/ 	.word	0x000000ff
        /*038c*/ 	.word	0x00000128
        /*0390*/ 	.short	0x0100
        /*0392*/ 	.byte	0x06
	.zero		1


	//   ....[39]....
        /*0394*/ 	.word	0x00000be0
        /*0398*/ 	.word	0x000000ff
        /*039c*/ 	.word	0x00000138
        /*03a0*/ 	.short	0x0100
        /*03a2*/ 	.byte	0x06
	.zero		1


	//   ....[40]....
        /*03a4*/ 	.word	0x00000d00
        /*03a8*/ 	.word	0x000000ff
        /*03ac*/ 	.word	0x00000140
        /*03b0*/ 	.short	0x0100
        /*03b2*/ 	.byte	0x04
	.zero		1


	//   ....[41]....
        /*03b4*/ 	.word	0x00000d10
        /*03b8*/ 	.word	0x000000ff
        /*03bc*/ 	.word	0x00000160
        /*03c0*/ 	.short	0x0100
        /*03c2*/ 	.byte	0x04
	.zero		1


	//   ....[42]....
        /*03c4*/ 	.word	0x00000d20
        /*03c8*/ 	.word	0x000000ff
        /*03cc*/ 	.word	0x00000148
        /*03d0*/ 	.short	0x0100
        /*03d2*/ 	.byte	0x04
	.zero		1


	//   ....[43]....
        /*03d4*/ 	.word	0x00000d30
        /*03d8*/ 	.word	0x000000ff
        /*03dc*/ 	.word	0x00000168
        /*03e0*/ 	.short	0x0100
        /*03e2*/ 	.byte	0x04
	.zero		1


	//   ....[44]....
        /*03e4*/ 	.word	0x00000d40
        /*03e8*/ 	.word	0x000000ff
        /*03ec*/ 	.word	0x00000150
        /*03f0*/ 	.short	0x0100
        /*03f2*/ 	.byte	0x04
	.zero		1


	//   ....[45]....
        /*03f4*/ 	.word	0x00000d50
        /*03f8*/ 	.word	0x000000ff
        /*03fc*/ 	.word	0x00000170
        /*0400*/ 	.short	0x0100
        /*0402*/ 	.byte	0x04
	.zero		1


	//   ....[46]....
        /*0404*/ 	.word	0x00000d60
        /*0408*/ 	.word	0x000000ff
        /*040c*/ 	.word	0x00000158
        /*0410*/ 	.short	0x0100
        /*0412*/ 	.byte	0x04
	.zero		1


	//   ....[47]....
        /*0414*/ 	.word	0x00000d70
        /*0418*/ 	.word	0x000000ff
        /*041c*/ 	.word	0x00000178
        /*0420*/ 	.short	0x0100
        /*0422*/ 	.byte	0x04
	.zero		1


	//   ....[48]....
        /*0424*/ 	.word	0x00000e60
        /*0428*/ 	.word	0x000000ff
        /*042c*/ 	.word	0x00000180
        /*0430*/ 	.short	0x0100
        /*0432*/ 	.byte	0x04
	.zero		1


	//   ....[49]....
        /*0434*/ 	.word	0x00000e70
        /*0438*/ 	.word	0x000000ff
        /*043c*/ 	.word	0x00000190
        /*0440*/ 	.short	0x0100
        /*0442*/ 	.byte	0x04
	.zero		1


	//   ....[50]....
        /*0444*/ 	.word	0x00000e80
        /*0448*/ 	.word	0x000000ff
        /*044c*/ 	.word	0x00000188
        /*0450*/ 	.short	0x0100
        /*0452*/ 	.byte	0x04
	.zero		1


	//   ....[51]....
        /*0454*/ 	.word	0x00000e90
        /*0458*/ 	.word	0x000000ff
        /*045c*/ 	.word	0x00000198
        /*0460*/ 	.short	0x0100
        /*0462*/ 	.byte	0x04
	.zero		1


	//   ....[52]....
        /*0464*/ 	.word	0x00000f90
        /*0468*/ 	.word	0x000000ff
        /*046c*/ 	.word	0x000001a0
        /*0470*/ 	.short	0x0100
        /*0472*/ 	.byte	0x06
	.zero		1


	//   ....[53]....
        /*0474*/ 	.word	0x00001bb0
        /*0478*/ 	.word	0x00000000
        /*047c*/ 	.word	0x00000190
        /*0480*/ 	.short	0x010a
        /*0482*/ 	.byte	0xff
	.zero		1


	//   ....[54]....
        /*0484*/ 	.word	0x00001be0
        /*0488*/ 	.word	0x00000000
        /*048c*/ 	.word	0x00000180
        /*0490*/ 	.short	0x0101
        /*0492*/ 	.byte	0xff
	.zero		1


	//   ....[55]....
        /*0494*/ 	.word	0x00001ca0
        /*0498*/ 	.word	0x000000ff
        /*049c*/ 	.word	0x00000068
        /*04a0*/ 	.short	0x010a
        /*04a2*/ 	.byte	0x04
	.zero		1


	//   ....[56]....
        /*04a4*/ 	.word	0x00001d70
        /*04a8*/ 	.word	0x000000ff
        /*04ac*/ 	.word	0x00000068
        /*04b0*/ 	.short	0x010a
        /*04b2*/ 	.byte	0x21
	.zero		1


	//   ....[57]....
        /*04b4*/ 	.word	0x00001f20
        /*04b8*/ 	.word	0x000000ff
        /*04bc*/ 	.word	0x00000068
        /*04c0*/ 	.short	0x010a
        /*04c2*/ 	.byte	0x05
	.zero		1


	//   ....[58]....
        /*04c4*/ 	.word	0x00002030
        /*04c8*/ 	.word	0x000000ff
        /*04cc*/ 	.word	0x00000118
        /*04d0*/ 	.short	0x0101
        /*04d2*/ 	.byte	0x06
	.zero		1


	//   ....[59]....
        /*04d4*/ 	.word	0x00002050
        /*04d8*/ 	.word	0x000000ff
        /*04dc*/ 	.word	0x00000068
        /*04e0*/ 	.short	0x010a
        /*04e2*/ 	.byte	0x04
	.zero		1


	//   ....[60]....
        /*04e4*/ 	.word	0x000020d0
        /*04e8*/ 	.word	0x000000ff
        /*04ec*/ 	.word	0x00000068
        /*04f0*/ 	.short	0x010a
        /*04f2*/ 	.byte	0x11
	.zero		1


	//   ....[61]....
        /*04f4*/ 	.word	0x00002260
        /*04f8*/ 	.word	0x000000ff
        /*04fc*/ 	.word	0x00000068
        /*0500*/ 	.short	0x010a
        /*0502*/ 	.byte	0x05
	.zero		1


	//   ....[62]....
        /*0504*/ 	.word	0x000023c0
        /*0508*/ 	.word	0x00000003
        /*050c*/ 	.word	0x00000120
        /*0510*/ 	.short	0x010a
        /*0512*/ 	.byte	0xff
	.zero		1


	//   ....[63]....
        /*0514*/ 	.word	0x00002510
        /*0518*/ 	.word	0x00000000
        /*051c*/ 	.word	0x00000000
        /*0520*/ 	.short	0x0101
        /*0522*/ 	.byte	0xff
	.zero		1


	//   ....[64]....
        /*0524*/ 	.word	0x00002ac0
        /*0528*/ 	.word	0x000000ff
        /*052c*/ 	.word	0x00000000
        /*0530*/ 	.short	0x010a
        /*0532*/ 	.byte	0x04
	.zero		1


	//   ....[65]....
        /*0534*/ 	.word	0x00002b50
        /*0538*/ 	.word	0x000000ff
        /*053c*/ 	.word	0x00000000
        /*0540*/ 	.short	0x010a
        /*0542*/ 	.byte	0x05
	.zero		1


	//   ....[66]....
        /*0544*/ 	.word	0x00002be0
        /*0548*/ 	.word	0x000000ff
        /*054c*/ 	.word	0x00000000
        /*0550*/ 	.short	0x010a
        /*0552*/ 	.byte	0x05
	.zero		1


	//   ....[67]....
        /*0554*/ 	.word	0x00002c70
        /*0558*/ 	.word	0x000000ff
        /*055c*/ 	.word	0x00000000
        /*0560*/ 	.short	0x010a
        /*0562*/ 	.byte	0x05
	.zero		1


	//   ....[68]....
        /*0564*/ 	.word	0x00002d00
        /*0568*/ 	.word	0x000000ff
        /*056c*/ 	.word	0x00000000
        /*0570*/ 	.short	0x010a
        /*0572*/ 	.byte	0x05
	.zero		1


	//   ....[69]....
        /*0574*/ 	.word	0x00002d90
        /*0578*/ 	.word	0x000000ff
        /*057c*/ 	.word	0x00000000
        /*0580*/ 	.short	0x010a
        /*0582*/ 	.byte	0x05
	.zero		1


	//   ....[70]....
        /*0584*/ 	.word	0x00002e20
        /*0588*/ 	.word	0x000000ff
        /*058c*/ 	.word	0x00000000
        /*0590*/ 	.short	0x010a
        /*0592*/ 	.byte	0x05
	.zero		1


	//   ....[71]....
        /*0594*/ 	.word	0x00002eb0
        /*0598*/ 	.word	0x000000ff
        /*059c*/ 	.word	0x00000000
        /*05a0*/ 	.short	0x010a
        /*05a2*/ 	.byte	0x05
	.zero		1


	//   ....[72]....
        /*05a4*/ 	.word	0x00002f40
        /*05a8*/ 	.word	0x000000ff
        /*05ac*/ 	.word	0x00000000
        /*05b0*/ 	.short	0x010a
        /*05b2*/ 	.byte	0x05
	.zero		1


	//   ....[73]....
        /*05b4*/ 	.word	0x00002fd0
        /*05b8*/ 	.word	0x000000ff
        /*05bc*/ 	.word	0x00000000
        /*05c0*/ 	.short	0x010a
        /*05c2*/ 	.byte	0x05
	.zero		1


	//   ....[74]....
        /*05c4*/ 	.word	0x00003060
        /*05c8*/ 	.word	0x000000ff
        /*05cc*/ 	.word	0x00000000
        /*05d0*/ 	.short	0x010a
        /*05d2*/ 	.byte	0x05
	.zero		1


	//   ....[75]....
        /*05d4*/ 	.word	0x000030f0
        /*05d8*/ 	.word	0x000000ff
        /*05dc*/ 	.word	0x00000000
        /*05e0*/ 	.short	0x010a
        /*05e2*/ 	.byte	0x05
	.zero		1


	//   ....[76]....
        /*05e4*/ 	.word	0x00003190
        /*05e8*/ 	.word	0x00000000
        /*05ec*/ 	.word	0x00000000
        /*05f0*/ 	.short	0x010a
        /*05f2*/ 	.byte	0xff
	.zero		1


	//   ....[77]....
        /*05f4*/ 	.word	0x000032b0
        /*05f8*/ 	.word	0x00000002
        /*05fc*/ 	.word	0x00000180
        /*0600*/ 	.short	0x010a
        /*0602*/ 	.byte	0xff
	.zero		1


	//   ....[78]....
        /*0604*/ 	.word	0x00003320
        /*0608*/ 	.word	0x00000002
        /*060c*/ 	.word	0x00000000
        /*0610*/ 	.short	0x0101
        /*0612*/ 	.byte	0xff
	.zero		1


	//   ....[79]....
        /*0614*/ 	.word	0x00003340
        /*0618*/ 	.word	0x000000ff
        /*061c*/ 	.word	0x00000130
        /*0620*/ 	.short	0x010a
        /*0622*/ 	.byte	0x04
	.zero		1


	//   ....[80]....
        /*0624*/ 	.word	0x00003460
        /*0628*/ 	.word	0x00000002
        /*062c*/ 	.word	0x00000120
        /*0630*/ 	.short	0x010a
        /*0632*/ 	.byte	0xff
	.zero		1


	//   ....[81]....
        /*0634*/ 	.word	0x00003560
        /*0638*/ 	.word	0x00000002
        /*063c*/ 	.word	0x00000000
        /*0640*/ 	.short	0x0101
        /*0642*/ 	.byte	0xff
	.zero		1


	//   ....[82]....
        /*0644*/ 	.word	0x000035f0
        /*0648*/ 	.word	0x000000ff
        /*064c*/ 	.word	0x00000130
        /*0650*/ 	.short	0x0106
        /*0652*/ 	.byte	0x04
	.zero		1


	//   ....[83]....
        /*0654*/ 	.word	0x00003610
        /*0658*/ 	.word	0x000000ff
        /*065c*/ 	.word	0x00000130
        /*0660*/ 	.short	0x010a
        /*0662*/ 	.byte	0x04
	.zero		1


	//   ....[84]....
        /*0664*/ 	.word	0x000036a0
        /*0668*/ 	.word	0x000000ff
        /*066c*/ 	.word	0x00000130
        /*0670*/ 	.short	0x0106
        /*0672*/ 	.byte	0x07
	.zero		1


	//   ....[85]....
        /*0674*/ 	.word	0x000036e0
        /*0678*/ 	.word	0x00000000
        /*067c*/ 	.word	0x00000130
        /*0680*/ 	.short	0x010a
        /*0682*/ 	.byte	0xff
	.zero		1


	//   ....[86]....
        /*0684*/ 	.word	0x00003920
        /*0688*/ 	.word	0x000000ff
        /*068c*/ 	.word	0x00000008
        /*0690*/ 	.short	0x010a
        /*0692*/ 	.byte	0x05
	.zero		1


	//   ....[87]....
        /*0694*/ 	.word	0x00003940
        /*0698*/ 	.word	0x000000ff
        /*069c*/ 	.word	0x00000008
        /*06a0*/ 	.short	0x010a
        /*06a2*/ 	.byte	0x05
	.zero		1


	//   ....[88]....
        /*06a4*/ 	.word	0x00003ad0
        /*06a8*/ 	.word	0x000000ff
        /*06ac*/ 	.word	0x00000008
        /*06b0*/ 	.short	0x010a
        /*06b2*/ 	.byte	0x05
	.zero		1


	//   ....[89]....
        /*06b4*/ 	.word	0x00003af0
        /*06b8*/ 	.word	0x000000ff
        /*06bc*/ 	.word	0x00000008
        /*06c0*/ 	.short	0x010a
        /*06c2*/ 	.byte	0x05
	.zero		1


	//   ....[90]....
        /*06c4*/ 	.word	0x00003bb0
        /*06c8*/ 	.word	0x000000ff
        /*06cc*/ 	.word	0x00000000
        /*06d0*/ 	.short	0x0101
        /*06d2*/ 	.byte	0x04
	.zero		1


	//   ....[91]....
        /*06d4*/ 	.word	0x00003ef0
        /*06d8*/ 	.word	0x00000000
        /*06dc*/ 	.word	0x00000120
        /*06e0*/ 	.short	0x010a
        /*06e2*/ 	.byte	0xff
	.zero		1


	//   ....[92]....
        /*06e4*/ 	.word	0x00003fb0
        /*06e8*/ 	.word	0x00000000
        /*06ec*/ 	.word	0x00000000
        /*06f0*/ 	.short	0x0101
        /*06f2*/ 	.byte	0xff
	.zero		1


	//   ....[93]....
        /*06f4*/ 	.word	0x00004070
        /*06f8*/ 	.word	0x000000ff
        /*06fc*/ 	.word	0x00000000
        /*0700*/ 	.short	0x010a
        /*0702*/ 	.byte	0x04
	.zero		1


	//   ....[94]....
        /*0704*/ 	.word	0x00004080
        /*0708*/ 	.word	0x000000ff
        /*070c*/ 	.word	0x00000160
        /*0710*/ 	.short	0x010a
        /*0712*/ 	.byte	0x1f
	.zero		1


	//   ....[95]....
        /*0714*/ 	.word	0x00004130
        /*0718*/ 	.word	0x000000ff
        /*071c*/ 	.word	0x00000000
        /*0720*/ 	.short	0x010a
        /*0722*/ 	.byte	0x05
	.zero		1


	//   ....[96]....
        /*0724*/ 	.word	0x00004260
        /*0728*/ 	.word	0x000000ff
        /*072c*/ 	.word	0x00000000
        /*0730*/ 	.short	0x010a
        /*0732*/ 	.byte	0x04
	.zero		1


	//   ....[97]....
        /*0734*/ 	.word	0x00004560
        /*0738*/ 	.word	0x000000ff
        /*073c*/ 	.word	0x00000000
        /*0740*/ 	.short	0x010a
        /*0742*/ 	.byte	0x04
	.zero		1


	//   ....[98]....
        /*0744*/ 	.word	0x000045f0
        /*0748*/ 	.word	0x000000ff
        /*074c*/ 	.word	0x00000000
        /*0750*/ 	.short	0x010a
        /*0752*/ 	.byte	0x05
	.zero		1


	//   ....[99]....
        /*0754*/ 	.word	0x00004680
        /*0758*/ 	.word	0x000000ff
        /*075c*/ 	.word	0x00000000
        /*0760*/ 	.short	0x010a
        /*0762*/ 	.byte	0x05
	.zero		1


	//   ....[100]....
        /*0764*/ 	.word	0x00004720
        /*0768*/ 	.word	0x00000000
        /*076c*/ 	.word	0x00000000
        /*0770*/ 	.short	0x010a
        /*0772*/ 	.byte	0xff
	.zero		1


	//   ....[101]....
        /*0774*/ 	.word	0x00004760
        /*0778*/ 	.word	0x00000000
        /*077c*/ 	.word	0x00000000
        /*0780*/ 	.short	0x010a
        /*0782*/ 	.byte	0xff
	.zero		1


	//   ....[102]....
        /*0784*/ 	.word	0x000047d0
        /*0788*/ 	.word	0x000000ff
        /*078c*/ 	.word	0x00000000
        /*0790*/ 	.short	0x0101
        /*0792*/ 	.byte	0x04
	.zero		1


	//   ....[103]....
        /*0794*/ 	.word	0x00004810
        /*0798*/ 	.word	0x000000ff
        /*079c*/ 	.word	0x000001a0
        /*07a0*/ 	.short	0x010a
        /*07a2*/ 	.byte	0x1a
	.zero		1


	//   ....[104]....
        /*07a4*/ 	.word	0x00004860
        /*07a8*/ 	.word	0x000000ff
        /*07ac*/ 	.word	0x00000000
        /*07b0*/ 	.short	0x0101
        /*07b2*/ 	.byte	0x04
	.zero		1


	//   ....[105]....
        /*07b4*/ 	.word	0x00004d00
        /*07b8*/ 	.word	0x0000000c
        /*07bc*/ 	.word	0x00000120
        /*07c0*/ 	.short	0x010a
        /*07c2*/ 	.byte	0xff
	.zero		1


	//   ....[106]....
        /*07c4*/ 	.word	0x00004e70
        /*07c8*/ 	.word	0x00000000
        /*07cc*/ 	.word	0x00000000
        /*07d0*/ 	.short	0x0101
        /*07d2*/ 	.byte	0xff
	.zero		1


	//   ....[107]....
        /*07d4*/ 	.word	0x00005300
        /*07d8*/ 	.word	0x000000ff
        /*07dc*/ 	.word	0x00000118
        /*07e0*/ 	.short	0x010a
        /*07e2*/ 	.byte	0x15
	.zero		1


	//   ....[108]....
        /*07e4*/ 	.word	0x00005480
        /*07e8*/ 	.word	0x000000ff
        /*07ec*/ 	.word	0x000000f0
        /*07f0*/ 	.short	0x010a
        /*07f2*/ 	.byte	0x15
	.zero		1


	//   ....[109]....
        /*07f4*/ 	.word	0x00005680
        /*07f8*/ 	.word	0x000000ff
        /*07fc*/ 	.word	0x000000d0
        /*0800*/ 	.short	0x010b
        /*0802*/ 	.byte	0x15
	.zero		1


	//   ....[110]....
        /*0804*/ 	.word	0x00005690
        /*0808*/ 	.word	0x000000ff
        /*080c*/ 	.word	0x00000000
        /*0810*/ 	.short	0x0101
        /*0812*/ 	.byte	0x06
	.zero		1


	//   ....[111]....
        /*0814*/ 	.word	0x000056a0
        /*0818*/ 	.word	0x000000ff
        /*081c*/ 	.word	0x000000f8
        /*0820*/ 	.short	0x010a
        /*0822*/ 	.byte	0x15
	.zero		1


	//   ....[112]....
        /*0824*/ 	.word	0x00005850
        /*0828*/ 	.word	0x000000ff
        /*082c*/ 	.word	0x000000d8
        /*0830*/ 	.short	0x010b
        /*0832*/ 	.byte	0x15
	.zero		1


	//   ....[113]....
        /*0834*/ 	.word	0x00005860
        /*0838*/ 	.word	0x000000ff
        /*083c*/ 	.word	0x00000000
        /*0840*/ 	.short	0x0101
        /*0842*/ 	.byte	0x06
	.zero		1


	//   ....[114]....
        /*0844*/ 	.word	0x00005870
        /*0848*/ 	.word	0x000000ff
        /*084c*/ 	.word	0x00000100
        /*0850*/ 	.short	0x010a
        /*0852*/ 	.byte	0x15
	.zero		1


	//   ....[115]....
        /*0854*/ 	.word	0x00005a20
        /*0858*/ 	.word	0x000000ff
        /*085c*/ 	.word	0x000000e0
        /*0860*/ 	.short	0x010b
        /*0862*/ 	.byte	0x15
	.zero		1


	//   ....[116]....
        /*0864*/ 	.word	0x00005a30
        /*0868*/ 	.word	0x000000ff
        /*086c*/ 	.word	0x00000000
        /*0870*/ 	.short	0x0101
        /*0872*/ 	.byte	0x06
	.zero		1


	//   ....[117]....
        /*0874*/ 	.word	0x00005a40
        /*0878*/ 	.word	0x000000ff
        /*087c*/ 	.word	0x00000108
        /*0880*/ 	.short	0x010a
        /*0882*/ 	.byte	0x15
	.zero		1


	//   ....[118]....
        /*0884*/ 	.word	0x00005c80
        /*0888*/ 	.word	0x000000ff
        /*088c*/ 	.word	0x000000e8
        /*0890*/ 	.short	0x010b
        /*0892*/ 	.byte	0x15
	.zero		1


	//   ....[119]....
        /*0894*/ 	.word	0x00005c90
        /*0898*/ 	.word	0x000000ff
        /*089c*/ 	.word	0x00000000
        /*08a0*/ 	.short	0x0101
        /*08a2*/ 	.byte	0x25
	.zero		1


	//   ....[120]....
        /*08a4*/ 	.word	0x00005cd0
        /*08a8*/ 	.word	0x000000ff
        /*08ac*/ 	.word	0x000000f0
        /*08b0*/ 	.short	0x010a
        /*08b2*/ 	.byte	0x15
	.zero		1


	//   ....[121]....
        /*08b4*/ 	.word	0x00005cf0
        /*08b8*/ 	.word	0x000000ff
        /*08bc*/ 	.word	0x000000f8
        /*08c0*/ 	.short	0x010a
        /*08c2*/ 	.byte	0x15
	.zero		1


	//   ....[122]....
        /*08c4*/ 	.word	0x00005d10
        /*08c8*/ 	.word	0x000000ff
        /*08cc*/ 	.word	0x00000100
        /*08d0*/ 	.short	0x010a
        /*08d2*/ 	.byte	0x15
	.zero		1


	//   ....[123]....
        /*08d4*/ 	.word	0x00005d50
        /*08d8*/ 	.word	0x00000000
        /*08dc*/ 	.word	0x00000108
        /*08e0*/ 	.short	0x010a
        /*08e2*/ 	.byte	0xff
	.zero		1


	//   ....[124]....
        /*08e4*/ 	.word	0x00006070
        /*08e8*/ 	.word	0x00000003
        /*08ec*/ 	.word	0x00000120
        /*08f0*/ 	.short	0x010a
        /*08f2*/ 	.byte	0xff
	.zero		1


	//   ....[125]....
        /*08f4*/ 	.word	0x000061f0
        /*08f8*/ 	.word	0x00000000
        /*08fc*/ 	.word	0x00000000
        /*0900*/ 	.short	0x0101
        /*0902*/ 	.byte	0xff
	.zero		1


	//   ....[126]....
        /*0904*/ 	.word	0x00006cd0
        /*0908*/ 	.word	0x000000ff
        /*090c*/ 	.word	0x000000d0
        /*0910*/ 	.short	0x010a
        /*0912*/ 	.byte	0x2b
	.zero		1


	//   ....[127]....
        /*0914*/ 	.word	0x00006d00
        /*0918*/ 	.word	0x00000036
        /*091c*/ 	.word	0x00000140
        /*0920*/ 	.short	0x010a
        /*0922*/ 	.byte	0xff
	.zero		1


	//   ....[128]....
        /*0924*/ 	.word	0x00006e10
        /*0928*/ 	.word	0x000000ff
        /*092c*/ 	.word	0x000000d0
        /*0930*/ 	.short	0x010a
        /*0932*/ 	.byte	0x2b
	.zero		1


	//   ....[129]....
        /*0934*/ 	.word	0x00006ee0
        /*0938*/ 	.word	0x00000036
        /*093c*/ 	.word	0x00000140
        /*0940*/ 	.short	0x010a
        /*0942*/ 	.byte	0xff
	.zero		1


	//   ....[130]....
        /*0944*/ 	.word	0x000076a0
        /*0948*/ 	.word	0x00000000
        /*094c*/ 	.word	0x00000000
        /*0950*/ 	.short	0x0101
        /*0952*/ 	.byte	0xff
	.zero		1


	//   ....[131]....
        /*0954*/ 	.word	0x000076b0
        /*0958*/ 	.word	0x00000002
        /*095c*/ 	.word	0x000000d0
        /*0960*/ 	.short	0x010a
        /*0962*/ 	.byte	0xff
	.zero		1


	//   ....[132]....
        /*0964*/ 	.word	0x00007770
        /*0968*/ 	.word	0x00000002
        /*096c*/ 	.word	0x000000d0
        /*0970*/ 	.short	0x010a
        /*0972*/ 	.byte	0xff
	.zero		1


	//   ....[133]....
        /*0974*/ 	.word	0x00007f70
        /*0978*/ 	.word	0x00000000
        /*097c*/ 	.word	0x00000000
        /*0980*/ 	.short	0x0101
        /*0982*/ 	.byte	0xff
	.zero		1


	//   ....[134]....
        /*0984*/ 	.word	0x00007f90
        /*0988*/ 	.word	0x00000002
        /*098c*/ 	.word	0x000000d0
        /*0990*/ 	.short	0x010a
        /*0992*/ 	.byte	0xff
	.zero		1


	//   ....[135]....
        /*0994*/ 	.word	0x00008040
        /*0998*/ 	.word	0x00000002
        /*099c*/ 	.word	0x000000d0
        /*09a0*/ 	.short	0x010a
        /*09a2*/ 	.byte	0xff
	.zero		1


	//   ....[136]....
        /*09a4*/ 	.word	0x00008840
        /*09a8*/ 	.word	0x00000000
        /*09ac*/ 	.word	0x00000000
        /*09b0*/ 	.short	0x0101
        /*09b2*/ 	.byte	0xff
	.zero		1


	//   ....[137]....
        /*09b4*/ 	.word	0x00008860
        /*09b8*/ 	.word	0x00000003
        /*09bc*/ 	.word	0x000000d0
        /*09c0*/ 	.short	0x010a
        /*09c2*/ 	.byte	0xff
	.zero		1


	//   ....[138]....
        /*09c4*/ 	.word	0x00008910
        /*09c8*/ 	.word	0x00000003
        /*09cc*/ 	.word	0x000000d0
        /*09d0*/ 	.short	0x010a
        /*09d2*/ 	.byte	0xff
	.zero		1


	//   ....[139]....
        /*09d4*/ 	.word	0x00008bc0
        /*09d8*/ 	.word	0x00000036
        /*09dc*/ 	.word	0x00000000
        /*09e0*/ 	.short	0x0101
        /*09e2*/ 	.byte	0xff
	.zero		1


	//   ....[140]....
        /*09e4*/ 	.word	0x00009160
        /*09e8*/ 	.word	0x00000000
        /*09ec*/ 	.word	0x00000000
        /*09f0*/ 	.short	0x0101
        /*09f2*/ 	.byte	0xff
	.zero		1


	//   ....[141]....
        /*09f4*/ 	.word	0x00009400
        /*09f8*/ 	.word	0x000000ff
        /*09fc*/ 	.word	0x00000000
        /*0a00*/ 	.short	0x0101
        /*0a02*/ 	.byte	0x06
	.zero		1


	//   ....[142]....
        /*0a04*/ 	.word	0x00009420
        /*0a08*/ 	.word	0x00000000
        /*0a0c*/ 	.word	0x00000190
        /*0a10*/ 	.short	0x010a
        /*0a12*/ 	.byte	0xff
	.zero		1


	//   ....[143]....
        /*0a14*/ 	.word	0x00009480
        /*0a18*/ 	.word	0x00000000
        /*0a1c*/ 	.word	0x00000068
        /*0a20*/ 	.short	0x010a
        /*0a22*/ 	.byte	0xff
	.zero		1


	//   ....[144]....
        /*0a24*/ 	.word	0x000094e0
        /*0a28*/ 	.word	0x00000000
        /*0a2c*/ 	.word	0x00000068
        /*0a30*/ 	.short	0x010a
        /*0a32*/ 	.byte	0xff
	.zero		1


	//   ....[145]....
        /*0a34*/ 	.word	0x00009530
        /*0a38*/ 	.word	0x00000003
        /*0a3c*/ 	.word	0x00000120
        /*0a40*/ 	.short	0x010a
        /*0a42*/ 	.byte	0xff
	.zero		1


	//   ....[146]....
        /*0a44*/ 	.word	0x00009590
        /*0a48*/ 	.word	0x00000000
        /*0a4c*/ 	.word	0x00000000
        /*0a50*/ 	.short	0x010a
        /*0a52*/ 	.byte	0xff
	.zero		1


	//   ....[147]....
        /*0a54*/ 	.word	0x000095f0
        /*0a58*/ 	.word	0x00000000
        /*0a5c*/ 	.word	0x00000000
        /*0a60*/ 	.short	0x010a
        /*0a62*/ 	.byte	0xff
	.zero		1


	//   ....[148]....
        /*0a64*/ 	.word	0x00009650
        /*0a68*/ 	.word	0x00000000
        /*0a6c*/ 	.word	0x00000000
        /*0a70*/ 	.short	0x010a
        /*0a72*/ 	.byte	0xff
	.zero		1


	//   ....[149]....
        /*0a74*/ 	.word	0x000096b0
        /*0a78*/ 	.word	0x00000000
        /*0a7c*/ 	.word	0x00000000
        /*0a80*/ 	.short	0x010a
        /*0a82*/ 	.byte	0xff
	.zero		1


	//   ....[150]....
        /*0a84*/ 	.word	0x00009710
        /*0a88*/ 	.word	0x00000000
        /*0a8c*/ 	.word	0x00000000
        /*0a90*/ 	.short	0x010a
        /*0a92*/ 	.byte	0xff
	.zero		1


	//   ....[151]....
        /*0a94*/ 	.word	0x00009770
        /*0a98*/ 	.word	0x00000000
        /*0a9c*/ 	.word	0x00000000
        /*0aa0*/ 	.short	0x010a
        /*0aa2*/ 	.byte	0xff
	.zero		1


	//   ....[152]....
        /*0aa4*/ 	.word	0x000097d0
        /*0aa8*/ 	.word	0x00000000
        /*0aac*/ 	.word	0x00000000
        /*0ab0*/ 	.short	0x010a
        /*0ab2*/ 	.byte	0xff
	.zero		1


	//   ....[153]....
        /*0ab4*/ 	.word	0x00009830
        /*0ab8*/ 	.word	0x00000000
        /*0abc*/ 	.word	0x00000000
        /*0ac0*/ 	.short	0x010a
        /*0ac2*/ 	.byte	0xff
	.zero		1


	//   ....[154]....
        /*0ac4*/ 	.word	0x00009890
        /*0ac8*/ 	.word	0x00000000
        /*0acc*/ 	.word	0x00000000
        /*0ad0*/ 	.short	0x010a
        /*0ad2*/ 	.byte	0xff
	.zero		1


	//   ....[155]....
        /*0ad4*/ 	.word	0x000098f0
        /*0ad8*/ 	.word	0x00000000
        /*0adc*/ 	.word	0x00000000
        /*0ae0*/ 	.short	0x010a
        /*0ae2*/ 	.byte	0xff
	.zero		1


	//   ....[156]....
        /*0ae4*/ 	.word	0x00009950
        /*0ae8*/ 	.word	0x00000000
        /*0aec*/ 	.word	0x00000000
        /*0af0*/ 	.short	0x010a
        /*0af2*/ 	.byte	0xff
	.zero		1


	//   ....[157]....
        /*0af4*/ 	.word	0x000099b0
        /*0af8*/ 	.word	0x00000000
        /*0afc*/ 	.word	0x00000000
        /*0b00*/ 	.short	0x010a
        /*0b02*/ 	.byte	0xff
	.zero		1


	//   ....[158]....
        /*0b04*/ 	.word	0x00009a00
        /*0b08*/ 	.word	0x00000002
        /*0b0c*/ 	.word	0x00000180
        /*0b10*/ 	.short	0x010a
        /*0b12*/ 	.byte	0xff
	.zero		1


	//   ....[159]....
        /*0b14*/ 	.word	0x00009a60
        /*0b18*/ 	.word	0x00000002
        /*0b1c*/ 	.word	0x00000130
        /*0b20*/ 	.short	0x010a
        /*0b22*/ 	.byte	0xff
	.zero		1


	//   ....[160]....
        /*0b24*/ 	.word	0x00009ab0
        /*0b28*/ 	.word	0x00000002
        /*0b2c*/ 	.word	0x00000120
        /*0b30*/ 	.short	0x010a
        /*0b32*/ 	.byte	0xff
	.zero		1


	//   ....[161]....
        /*0b34*/ 	.word	0x00009b10
        /*0b38*/ 	.word	0x00000000
        /*0b3c*/ 	.word	0x00000130
        /*0b40*/ 	.short	0x010a
        /*0b42*/ 	.byte	0xff
	.zero		1


	//   ....[162]....
        /*0b44*/ 	.word	0x00009b70
        /*0b48*/ 	.word	0x00000005
        /*0b4c*/ 	.word	0x00000008
        /*0b50*/ 	.short	0x010a
        /*0b52*/ 	.byte	0xff
	.zero		1


	//   ....[163]....
        /*0b54*/ 	.word	0x00009c50
        /*0b58*/ 	.word	0x00000000
        /*0b5c*/ 	.word	0x00000008
        /*0b60*/ 	.short	0x010a
        /*0b62*/ 	.byte	0xff
	.zero		1


	//   ....[164]....
        /*0b64*/ 	.word	0x00009ca0
        /*0b68*/ 	.word	0x00000000
        /*0b6c*/ 	.word	0x00000120
        /*0b70*/ 	.short	0x010a
        /*0b72*/ 	.byte	0xff
	.zero		1


	//   ....[165]....
        /*0b74*/ 	.word	0x00009d00
        /*0b78*/ 	.word	0x00000000
        /*0b7c*/ 	.word	0x00000160
        /*0b80*/ 	.short	0x010a
        /*0b82*/ 	.byte	0xff
	.zero		1


	//   ....[166]....
        /*0b84*/ 	.word	0x00009d60
        /*0b88*/ 	.word	0x00000000
        /*0b8c*/ 	.word	0x00000000
        /*0b90*/ 	.short	0x010a
        /*0b92*/ 	.byte	0xff
	.zero		1


	//   ....[167]....
        /*0b94*/ 	.word	0x00009dc0
        /*0b98*/ 	.word	0x00000000
        /*0b9c*/ 	.word	0x00000000
        /*0ba0*/ 	.short	0x010a
        /*0ba2*/ 	.byte	0xff
	.zero		1


	//   ....[168]....
        /*0ba4*/ 	.word	0x00009e20
        /*0ba8*/ 	.word	0x00000000
        /*0bac*/ 	.word	0x00000000
        /*0bb0*/ 	.short	0x010a
        /*0bb2*/ 	.byte	0xff
	.zero		1


	//   ....[169]....
        /*0bb4*/ 	.word	0x00009e80
        /*0bb8*/ 	.word	0x00000000
        /*0bbc*/ 	.word	0x00000000
        /*0bc0*/ 	.short	0x010a
        /*0bc2*/ 	.byte	0xff
	.zero		1


	//   ....[170]....
        /*0bc4*/ 	.word	0x00009ee0
        /*0bc8*/ 	.word	0x00000000
        /*0bcc*/ 	.word	0x000001a0
        /*0bd0*/ 	.short	0x010a
        /*0bd2*/ 	.byte	0xff
	.zero		1


	//   ....[171]....
        /*0bd4*/ 	.word	0x00009f30
        /*0bd8*/ 	.word	0x0000000c
        /*0bdc*/ 	.word	0x00000120
        /*0be0*/ 	.short	0x010a
        /*0be2*/ 	.byte	0xff
	.zero		1


	//   ....[172]....
        /*0be4*/ 	.word	0x00009f90
        /*0be8*/ 	.word	0x00000000
        /*0bec*/ 	.word	0x00000118
        /*0bf0*/ 	.short	0x010a
        /*0bf2*/ 	.byte	0xff
	.zero		1


	//   ....[173]....
        /*0bf4*/ 	.word	0x00009ff0
        /*0bf8*/ 	.word	0x00000000
        /*0bfc*/ 	.word	0x000000f0
        /*0c00*/ 	.short	0x010a
        /*0c02*/ 	.byte	0xff
	.zero		1


	//   ....[174]....
        /*0c04*/ 	.word	0x0000a050
        /*0c08*/ 	.word	0x00000000
        /*0c0c*/ 	.word	0x000000f8
        /*0c10*/ 	.short	0x010a
        /*0c12*/ 	.byte	0xff
	.zero		1


	//   ....[175]....
        /*0c14*/ 	.word	0x0000a0b0
        /*0c18*/ 	.word	0x00000000
        /*0c1c*/ 	.word	0x00000100
        /*0c20*/ 	.short	0x010a
        /*0c22*/ 	.byte	0xff
	.zero		1


	//   ....[176]....
        /*0c24*/ 	.word	0x0000a110
        /*0c28*/ 	.word	0x00000000
        /*0c2c*/ 	.word	0x00000108
        /*0c30*/ 	.short	0x010a
        /*0c32*/ 	.byte	0xff
	.zero		1


	//   ....[177]....
        /*0c34*/ 	.word	0x0000a170
        /*0c38*/ 	.word	0x00000000
        /*0c3c*/ 	.word	0x000000f0
        /*0c40*/ 	.short	0x010a
        /*0c42*/ 	.byte	0xff
	.zero		1


	//   ....[178]....
        /*0c44*/ 	.word	0x0000a1d0
        /*0c48*/ 	.word	0x00000000
        /*0c4c*/ 	.word	0x000000f8
        /*0c50*/ 	.short	0x010a
        /*0c52*/ 	.byte	0xff
	.zero		1


	//   ....[179]....
        /*0c54*/ 	.word	0x0000a230
        /*0c58*/ 	.word	0x00000000
        /*0c5c*/ 	.word	0x00000100
        /*0c60*/ 	.short	0x010a
        /*0c62*/ 	.byte	0xff
	.zero		1


	//   ....[180]....
        /*0c64*/ 	.word	0x0000a280
        /*0c68*/ 	.word	0x00000003
        /*0c6c*/ 	.word	0x00000120
        /*0c70*/ 	.short	0x010a
        /*0c72*/ 	.byte	0xff
	.zero		1


	//   ....[181]....
        /*0c74*/ 	.word	0x0000a2e0
        /*0c78*/ 	.word	0x00000002
        /*0c7c*/ 	.word	0x000000d0
        /*0c80*/ 	.short	0x010a
        /*0c82*/ 	.byte	0xff
	.zero		1


	//   ....[182]....
        /*0c84*/ 	.word	0x0000a330
        /*0c88*/ 	.word	0x00000036
        /*0c8c*/ 	.word	0x00000140
        /*0c90*/ 	.short	0x010a
        /*0c92*/ 	.byte	0xff
	.zero		1


	//   ....[183]....
        /*0c94*/ 	.word	0x0000a380
        /*0c98*/ 	.word	0x00000002
        /*0c9c*/ 	.word	0x000000d0
        /*0ca0*/ 	.short	0x010a
        /*0ca2*/ 	.byte	0xff
	.zero		1


	//   ....[184]....
        /*0ca4*/ 	.word	0x0000a3d0
        /*0ca8*/ 	.word	0x00000002
        /*0cac*/ 	.word	0x000000d0
        /*0cb0*/ 	.short	0x010a
        /*0cb2*/ 	.byte	0xff
	.zero		1


	//   ....[185]....
        /*0cb4*/ 	.word	0x0000a420
        /*0cb8*/ 	.word	0x00000003
        /*0cbc*/ 	.word	0x000000d0
        /*0cc0*/ 	.short	0x010a
        /*0cc2*/ 	.byte	0xff
	.zero		1


	//----- nvinfo : EIATTR_NUM_MBARRIERS
	.align		4
.L_47:
        /*0cc4*/ 	.byte	0x03, 0x38
        /*0cc6*/ 	.short	0x0035


	//----- nvinfo : EIATTR_EXIT_INSTR_OFFSETS
	.align		4
        /*0cc8*/ 	.byte	0x04, 0x1c
        /*0cca*/ 	.short	(.L_49 - .L_48)


	//   ....[0]....
.L_48:
        /*0ccc*/ 	.word	0x000031c0


	//   ....[1]....
        /*0cd0*/ 	.word	0x000036b0


	//   ....[2]....
        /*0cd4*/ 	.word	0x00003710


	//   ....[3]....
        /*0cd8*/ 	.word	0x00004a90


	//   ....[4]....
        /*0cdc*/ 	.word	0x00005d80


	//   ....[5]....
        /*0ce0*/ 	.word	0x00005dc0


	//   ....[6]....
        /*0ce4*/ 	.word	0x00009300


	//   ....[7]....
        /*0ce8*/ 	.word	0x00009370


	//   ....[8]....
        /*0cec*/ 	.word	0x000093a0


	//   ....[9]....
        /*0cf0*/ 	.word	0x00009410


	//----- nvinfo : EIATTR_MAX_THREADS
	.align		4
.L_49:
        /*0cf4*/ 	.byte	0x04, 0x05
        /*0cf6*/ 	.short	(.L_51 - .L_50)
.L_50:
        /*0cf8*/ 	.word	0x00000100
        /*0cfc*/ 	.word	0x00000001
        /*0d00*/ 	.word	0x00000001


	//----- nvinfo : EIATTR_CRS_STACK_SIZE
	.align		4
.L_51:
        /*0d04*/ 	.byte	0x04, 0x1e
        /*0d06*/ 	.short	(.L_53 - .L_52)
.L_52:
        /*0d08*/ 	.word	0x00000000


	//----- nvinfo : EIATTR_CBANK_PARAM_SIZE
	.align		4
.L_53:
        /*0d0c*/ 	.byte	0x03, 0x19
        /*0d0e*/ 	.short	0x0800


	//----- nvinfo : EIATTR_PARAM_CBANK
	.align		4
        /*0d10*/ 	.byte	0x04, 0x0a
        /*0d12*/ 	.short	(.L_55 - .L_54)
	.align		4
.L_54:
        /*0d14*/ 	.word	index@(.nv.constant0._ZN7cutlass13device_kernelINS_4gemm6kernel13GemmUniversalIN4cute5tupleIJiiiiEEENS1_10collective13CollectiveMmaINS1_35MainloopSm100TmaUmmaWarpSpecializedILi13ELi2ELi4ENS5_IJNS4_1CILi2EEENSA_ILi4EEENSA_ILi1EEEEEEEENS5_IJNSA_ILi128EEESG_NSA_ILi64EEEEEENS_6half_tENS5_IJlSD_lEEESJ_SK_NS4_8TiledMMAINS4_8MMA_AtomIJNS4_26SM100_MMA_F16BF16_2x1SM_SSISJ_SJ_fLi128ELi128ELNS4_4UMMA5MajorE0ELSP_0ELNSO_7ScaleInE0ELSQ_0EEEEEENS4_6LayoutINS5_IJSD_SD_SD_EEENS5_IJNSA_ILi0EEESV_SV_EEEEENS5_IJNS4_10UnderscoreESY_SY_EEEEENS4_28SM100_TMA_2SM_LOAD_MULTICASTENS4_14ComposedLayoutINS4_7SwizzleILi3ELi4ELi3EEENS4_18smem_ptr_flag_bitsILi16EEENST_INS5_IJNSA_ILi8EEESH_EEENS5_IJSH_SD_EEEEEEEvNS4_8identityENS4_18SM100_TMA_2SM_LOADES1B_vS1C_EENS_8epilogue10collective18CollectiveEpilogueINS1F_23Sm100TmaWarpSpecializedILi4ELi2ELi16ELb1ELb0EEEJNS5_IJSH_SG_SH_EEENS5_IJNST_ISH_SD_EENST_INS5_IJNSA_ILi16EEESB_EEENS5_IJSD_SH_EEEEEEEESJ_SK_SJ_SK_NS1F_6fusion15FusionCallbacksIS1J_NS1R_17LinearCombinationISJ_fSJ_fLNS_15FloatRoundStyleE2EEES1K_S1Q_JEEENS4_5SM1004TMEM4LOAD26SM100_TMEM_LOAD_32dp32b16xENS4_13SM90_TMA_LOADENS12_INS13_ILi1ELi4ELi3EEES16_NST_INS5_IJS17_S1M_EEENS5_IJS1M_SD_EEEEEEENS4_39AutoVectorizingCopyWithAssumedAlignmentILi128EEENS4_14SM90_TMA_STOREES26_S28_S28_EEEvvEEEEvNT_6ParamsE)
        /*0d18*/ 	.short	0x0380
        /*0d1a*/ 	.short	0x0800


	//----- nvinfo : EIATTR_SW_WAR
	.align		4
.L_55:
        /*0d1c*/ 	.byte	0x04, 0x36
        /*0d1e*/ 	.short	(.L_57 - .L_56)
.L_56:
        /*0d20*/ 	.word	0x00000008
.L_57:


//--------------------- .nv.callgraph             --------------------------
	.section	.nv.callgraph,"",@"SHT_CUDA_CALLGRAPH"
	.align	4
	.sectionentsize	8
	.align		4
        /*0000*/ 	.word	0x00000000
	.align		4
        /*0004*/ 	.word	0xffffffff
	.align		4
        /*0008*/ 	.word	index@(_ZN7cutlass13device_kernelINS_4gemm6kernel13GemmUniversalIN4cute5tupleIJiiiiEEENS1_10collective13CollectiveMmaINS1_35MainloopSm100TmaUmmaWarpSpecializedILi13ELi2ELi4ENS5_IJNS4_1CILi2EEENSA_ILi4EEENSA_ILi1EEEEEEEENS5_IJNSA_ILi128EEESG_NSA_ILi64EEEEEENS_6half_tENS5_IJlSD_lEEESJ_SK_NS4_8TiledMMAINS4_8MMA_AtomIJNS4_26SM100_MMA_F16BF16_2x1SM_SSISJ_SJ_fLi128ELi128ELNS4_4UMMA5MajorE0ELSP_0ELNSO_7ScaleInE0ELSQ_0EEEEEENS4_6LayoutINS5_IJSD_SD_SD_EEENS5_IJNSA_ILi0EEESV_SV_EEEEENS5_IJNS4_10UnderscoreESY_SY_EEEEENS4_28SM100_TMA_2SM_LOAD_MULTICASTENS4_14ComposedLayoutINS4_7SwizzleILi3ELi4ELi3EEENS4_18smem_ptr_flag_bitsILi16EEENST_INS5_IJNSA_ILi8EEESH_EEENS5_IJSH_SD_EEEEEEEvNS4_8identityENS4_18SM100_TMA_2SM_LOADES1B_vS1C_EENS_8epilogue10collective18CollectiveEpilogueINS1F_23Sm100TmaWarpSpecializedILi4ELi2ELi16ELb1ELb0EEEJNS5_IJSH_SG_SH_EEENS5_IJNST_ISH_SD_EENST_INS5_IJNSA_ILi16EEESB_EEENS5_IJSD_SH_EEEEEEEESJ_SK_SJ_SK_NS1F_6fusion15FusionCallbacksIS1J_NS1R_17LinearCombinationISJ_fSJ_fLNS_15FloatRoundStyleE2EEES1K_S1Q_JEEENS4_5SM1004TMEM4LOAD26SM100_TMEM_LOAD_32dp32b16xENS4_13SM90_TMA_LOADENS12_INS13_ILi1ELi4ELi3EEES16_NST_INS5_IJS17_S1M_EEENS5_IJS1M_SD_EEEEEEENS4_39AutoVectorizingCopyWithAssumedAlignmentILi128EEENS4_14SM90_TMA_STOREES26_S28_S28_EEEvvEEEEvNT_6ParamsE)
	.align		4
        /*000c*/ 	.word	index@(__assertfail)
	.align		4
        /*0010*/ 	.word	0x00000000
	.align		4
        /*0014*/ 	.word	0xfffffffe
	.align		4
        /*0018*/ 	.word	0x00000000
	.align		4
        /*001c*/ 	.word	0xfffffffd
	.align		4
        /*0020*/ 	.word	0x00000000
	.align		4
        /*0024*/ 	.word	0xfffffffc


//--------------------- .nv.constant4             --------------------------
	.section	.nv.constant4,"a",@progbits
	.align	8
	.align		8
.nv.constant4:
        /*0000*/ 	.dword	__assertfail
	.align		8
        /*0008*/ 	.dword	__unnamed_1
	.align		8
        /*0010*/ 	.dword	__unnamed_2
	.align		8
        /*0018*/ 	.dword	_ZN40_INTERNAL_14639723_4_k_cu_034fa8d1_369574cuda3std3__45__cpo5beginE
	.align		8
        /*0020*/ 	.dword	_ZN40_INTERNAL_14639723_4_k_cu_034fa8d1_369574cuda3std3__45__cpo3endE
	.align		8
        /*0028*/ 	.dword	_ZN40_INTERNAL_14639723_4_k_cu_034fa8d1_369574cuda3std3__45__cpo6cbeginE
	.align		8
        /*0030*/ 	.dword	_ZN40_INTERNAL_14639723_4_k_cu_034fa8d1_369574cuda3std3__45__cpo4cendE
	.align		8
        /*0038*/ 	.dword	_ZN40_INTERNAL_14639723_4_k_cu_034fa8d1_369574cuda3std3__442_GLOBAL__N__14639723_4_k_cu_034fa8d1_369576ignoreE
	.align		8
        /*0040*/ 	.dword	_ZN40_INTERNAL_14639723_4_k_cu_034fa8d1_369574cuda3std3__419piecewise_constructE
	.align		8
        /*0048*/ 	.dword	_ZN40_INTERNAL_14639723_4_k_cu_034fa8d1_369574cuda3std3__48in_placeE
	.align		8
        /*0050*/ 	.dword	_ZN40_INTERNAL_14639723_4_k_cu_034fa8d1_369574cuda3std6ranges3__45__cpo4swapE
	.align		8
        /*0058*/ 	.dword	_ZN40_INTERNAL_14639723_4_k_cu_034fa8d1_369574cuda3std6ranges3__45__cpo9iter_moveE
	.align		8
        /*0060*/ 	.dword	_ZN40_INTERNAL_14639723_4_k_cu_034fa8d1_369574cute7productE
	.align		8
        /*0068*/ 	.dword	_ZN40_INTERNAL_14639723_4_k_cu_034fa8d1_369574cute1_E
	.align		8
        /*0070*/ 	.dword	$str$25
	.align		8
        /*0078*/ 	.dword	$str$26
	.align		8
        /*0080*/ 	.dword	$str$27
	.align		8
        /*0088*/ 	.dword	$str$28


//--------------------- .text._ZN7cutlass13device_kernelINS_4gemm6kernel13GemmUniversalIN4cute5tupleIJiiiiEEENS1_10collective13CollectiveMmaINS1_35MainloopSm100TmaUmmaWarpSpecializedILi13ELi2ELi4ENS5_IJNS4_1CILi2EEENSA_ILi4EEENSA_ILi1EEEEEEEENS5_IJNSA_ILi128EEESG_NSA_ILi64EEEEEENS_6half_tENS5_IJlSD_lEEESJ_SK_NS4_8TiledMMAINS4_8MMA_AtomIJNS4_26SM100_MMA_F16BF16_2x1SM_SSISJ_SJ_fLi128ELi128ELNS4_4UMMA5MajorE0ELSP_0ELNSO_7ScaleInE0ELSQ_0EEEEEENS4_6LayoutINS5_IJSD_SD_SD_EEENS5_IJNSA_ILi0EEESV_SV_EEEEENS5_IJNS4_10UnderscoreESY_SY_EEEEENS4_28SM100_TMA_2SM_LOAD_MULTICASTENS4_14ComposedLayoutINS4_7SwizzleILi3ELi4ELi3EEENS4_18smem_ptr_flag_bitsILi16EEENST_INS5_IJNSA_ILi8EEESH_EEENS5_IJSH_SD_EEEEEEEvNS4_8identityENS4_18SM100_TMA_2SM_LOADES1B_vS1C_EENS_8epilogue10collective18CollectiveEpilogueINS1F_23Sm100TmaWarpSpecializedILi4ELi2ELi16ELb1ELb0EEEJNS5_IJSH_SG_SH_EEENS5_IJNST_ISH_SD_EENST_INS5_IJNSA_ILi16EEESB_EEENS5_IJSD_SH_EEEEEEEESJ_SK_SJ_SK_NS1F_6fusion15FusionCallbacksIS1J_NS1R_17LinearCombinationISJ_fSJ_fLNS_15FloatRoundStyleE2EEES1K_S1Q_JEEENS4_5SM1004TMEM4LOAD26SM100_TMEM_LOAD_32dp32b16xENS4_13SM90_TMA_LOADENS12_INS13_ILi1ELi4ELi3EEES16_NST_INS5_IJS17_S1M_EEENS5_IJS1M_SD_EEEEEEENS4_39AutoVectorizingCopyWithAssumedAlignmentILi128EEENS4_14SM90_TMA_STOREES26_S28_S28_EEEvvEEEEvNT_6ParamsE --------------------------
	.section	.text._ZN7cutlass13device_kernelINS_4gemm6kernel13GemmUniversalIN4cute5tupleIJiiiiEEENS1_10collective13CollectiveMmaINS1_35MainloopSm100TmaUmmaWarpSpecializedILi13ELi2ELi4ENS5_IJNS4_1CILi2EEENSA_ILi4EEENSA_ILi1EEEEEEEENS5_IJNSA_ILi128EEESG_NSA_ILi64EEEEEENS_6half_tENS5_IJlSD_lEEESJ_SK_NS4_8TiledMMAINS4_8MMA_AtomIJNS4_26SM100_MMA_F16BF16_2x1SM_SSISJ_SJ_fLi128ELi128ELNS4_4UMMA5MajorE0ELSP_0ELNSO_7ScaleInE0ELSQ_0EEEEEENS4_6LayoutINS5_IJSD_SD_SD_EEENS5_IJNSA_ILi0EEESV_SV_EEEEENS5_IJNS4_10UnderscoreESY_SY_EEEEENS4_28SM100_TMA_2SM_LOAD_MULTICASTENS4_14ComposedLayoutINS4_7SwizzleILi3ELi4ELi3EEENS4_18smem_ptr_flag_bitsILi16EEENST_INS5_IJNSA_ILi8EEESH_EEENS5_IJSH_SD_EEEEEEEvNS4_8identityENS4_18SM100_TMA_2SM_LOADES1B_vS1C_EENS_8epilogue10collective18CollectiveEpilogueINS1F_23Sm100TmaWarpSpecializedILi4ELi2ELi16ELb1ELb0EEEJNS5_IJSH_SG_SH_EEENS5_IJNST_ISH_SD_EENST_INS5_IJNSA_ILi16EEESB_EEENS5_IJSD_SH_EEEEEEEESJ_SK_SJ_SK_NS1F_6fusion15FusionCallbacksIS1J_NS1R_17LinearCombinationISJ_fSJ_fLNS_15FloatRoundStyleE2EEES1K_S1Q_JEEENS4_5SM1004TMEM4LOAD26SM100_TMEM_LOAD_32dp32b16xENS4_13SM90_TMA_LOADENS12_INS13_ILi1ELi4ELi3EEES16_NST_INS5_IJS17_S1M_EEENS5_IJS1M_SD_EEEEEEENS4_39AutoVectorizingCopyWithAssumedAlignmentILi128EEENS4_14SM90_TMA_STOREES26_S28_S28_EEEvvEEEEvNT_6ParamsE,"ax",@progbits
	.align	128
.text._ZN7cutlass13device_kernelINS_4gemm6kernel13GemmUniversalIN4cute5tupleIJiiiiEEENS1_10collective13CollectiveMmaINS1_35MainloopSm100TmaUmmaWarpSpecializedILi13ELi2ELi4ENS5_IJNS4_1CILi2EEENSA_ILi4EEENSA_ILi1EEEEEEEENS5_IJNSA_ILi128EEESG_NSA_ILi64EEEEEENS_6half_tENS5_IJlSD_lEEESJ_SK_NS4_8TiledMMAINS4_8MMA_AtomIJNS4_26SM100_MMA_F16BF16_2x1SM_SSISJ_SJ_fLi128ELi128ELNS4_4UMMA5MajorE0ELSP_0ELNSO_7ScaleInE0ELSQ_0EEEEEENS4_6LayoutINS5_IJSD_SD_SD_EEENS5_IJNSA_ILi0EEESV_SV_EEEEENS5_IJNS4_10UnderscoreESY_SY_EEEEENS4_28SM100_TMA_2SM_LOAD_MULTICASTENS4_14ComposedLayoutINS4_7SwizzleILi3ELi4ELi3EEENS4_18smem_ptr_flag_bitsILi16EEENST_INS5_IJNSA_ILi8EEESH_EEENS5_IJSH_SD_EEEEEEEvNS4_8identityENS4_18SM100_TMA_2SM_LOADES1B_vS1C_EENS_8epilogue10collective18CollectiveEpilogueINS1F_23Sm100TmaWarpSpecializedILi4ELi2ELi16ELb1ELb0EEEJNS5_IJSH_SG_SH_EEENS5_IJNST_ISH_SD_EENST_INS5_IJNSA_ILi16EEESB_EEENS5_IJSD_SH_EEEEEEEESJ_SK_SJ_SK_NS1F_6fusion15FusionCallbacksIS1J_NS1R_17LinearCombinationISJ_fSJ_fLNS_15FloatRoundStyleE2EEES1K_S1Q_JEEENS4_5SM1004TMEM4LOAD26SM100_TMEM_LOAD_32dp32b16xENS4_13SM90_TMA_LOADENS12_INS13_ILi1ELi4ELi3EEES16_NST_INS5_IJS17_S1M_EEENS5_IJS1M_SD_EEEEEEENS4_39AutoVectorizingCopyWithAssumedAlignmentILi128EEENS4_14SM90_TMA_STOREES26_S28_S28_EEEvvEEEEvNT_6ParamsE:
        .type           _ZN7cutlass13device_kernelINS_4gemm6kernel13GemmUniversalIN4cute5tupleIJiiiiEEENS1_10collective13CollectiveMmaINS1_35MainloopSm100TmaUmmaWarpSpecializedILi13ELi2ELi4ENS5_IJNS4_1CILi2EEENSA_ILi4EEENSA_ILi1EEEEEEEENS5_IJNSA_ILi128EEESG_NSA_ILi64EEEEEENS_6half_tENS5_IJlSD_lEEESJ_SK_NS4_8TiledMMAINS4_8MMA_AtomIJNS4_26SM100_MMA_F16BF16_2x1SM_SSISJ_SJ_fLi128ELi128ELNS4_4UMMA5MajorE0ELSP_0ELNSO_7ScaleInE0ELSQ_0EEEEEENS4_6LayoutINS5_IJSD_SD_SD_EEENS5_IJNSA_ILi0EEESV_SV_EEEEENS5_IJNS4_10UnderscoreESY_SY_EEEEENS4_28SM100_TMA_2SM_LOAD_MULTICASTENS4_14ComposedLayoutINS4_7SwizzleILi3ELi4ELi3EEENS4_18smem_ptr_flag_bitsILi16EEENST_INS5_IJNSA_ILi8EEESH_EEENS5_IJSH_SD_EEEEEEEvNS4_8identityENS4_18SM100_TMA_2SM_LOADES1B_vS1C_EENS_8epilogue10collective18CollectiveEpilogueINS1F_23Sm100TmaWarpSpecializedILi4ELi2ELi16ELb1ELb0EEEJNS5_IJSH_SG_SH_EEENS5_IJNST_ISH_SD_EENST_INS5_IJNSA_ILi16EEESB_EEENS5_IJSD_SH_EEEEEEEESJ_SK_SJ_SK_NS1F_6fusion15FusionCallbacksIS1J_NS1R_17LinearCombinationISJ_fSJ_fLNS_15FloatRoundStyleE2EEES1K_S1Q_JEEENS4_5SM1004TMEM4LOAD26SM100_TMEM_LOAD_32dp32b16xENS4_13SM90_TMA_LOADENS12_INS13_ILi1ELi4ELi3EEES16_NST_INS5_IJS17_S1M_EEENS5_IJS1M_SD_EEEEEEENS4_39AutoVectorizingCopyWithAssumedAlignmentILi128EEENS4_14SM90_TMA_STOREES26_S28_S28_EEEvvEEEEvNT_6ParamsE,@function
        .size           _ZN7cutlass13device_kernelINS_4gemm6kernel13GemmUniversalIN4cute5tupleIJiiiiEEENS1_10collective13CollectiveMmaINS1_35MainloopSm100TmaUmmaWarpSpecializedILi13ELi2ELi4ENS5_IJNS4_1CILi2EEENSA_ILi4EEENSA_ILi1EEEEEEEENS5_IJNSA_ILi128EEESG_NSA_ILi64EEEEEENS_6half_tENS5_IJlSD_lEEESJ_SK_NS4_8TiledMMAINS4_8MMA_AtomIJNS4_26SM100_MMA_F16BF16_2x1SM_SSISJ_SJ_fLi128ELi128ELNS4_4UMMA5MajorE0ELSP_0ELNSO_7ScaleInE0ELSQ_0EEEEEENS4_6LayoutINS5_IJSD_SD_SD_EEENS5_IJNSA_ILi0EEESV_SV_EEEEENS5_IJNS4_10UnderscoreESY_SY_EEEEENS4_28SM100_TMA_2SM_LOAD_MULTICASTENS4_14ComposedLayoutINS4_7SwizzleILi3ELi4ELi3EEENS4_18smem_ptr_flag_bitsILi16EEENST_INS5_IJNSA_ILi8EEESH_EEENS5_IJSH_SD_EEEEEEEvNS4_8identityENS4_18SM100_TMA_2SM_LOADES1B_vS1C_EENS_8epilogue10collective18CollectiveEpilogueINS1F_23Sm100TmaWarpSpecializedILi4ELi2ELi16ELb1ELb0EEEJNS5_IJSH_SG_SH_EEENS5_IJNST_ISH_SD_EENST_INS5_IJNSA_ILi16EEESB_EEENS5_IJSD_SH_EEEEEEEESJ_SK_SJ_SK_NS1F_6fusion15FusionCallbacksIS1J_NS1R_17LinearCombinationISJ_fSJ_fLNS_15FloatRoundStyleE2EEES1K_S1Q_JEEENS4_5SM1004TMEM4LOAD26SM100_TMEM_LOAD_32dp32b16xENS4_13SM90_TMA_LOADENS12_INS13_ILi1ELi4ELi3EEES16_NST_INS5_IJS17_S1M_EEENS5_IJS1M_SD_EEEEEEENS4_39AutoVectorizingCopyWithAssumedAlignmentILi128EEENS4_14SM90_TMA_STOREES26_S28_S28_EEEvvEEEEvNT_6ParamsE,(.L_x_225 - _ZN7cutlass13device_kernelINS_4gemm6kernel13GemmUniversalIN4cute5tupleIJiiiiEEENS1_10collective13CollectiveMmaINS1_35MainloopSm100TmaUmmaWarpSpecializedILi13ELi2ELi4ENS5_IJNS4_1CILi2EEENSA_ILi4EEENSA_ILi1EEEEEEEENS5_IJNSA_ILi128EEESG_NSA_ILi64EEEEEENS_6half_tENS5_IJlSD_lEEESJ_SK_NS4_8TiledMMAINS4_8MMA_AtomIJNS4_26SM100_MMA_F16BF16_2x1SM_SSISJ_SJ_fLi128ELi128ELNS4_4UMMA5MajorE0ELSP_0ELNSO_7ScaleInE0ELSQ_0EEEEEENS4_6LayoutINS5_IJSD_SD_SD_EEENS5_IJNSA_ILi0EEESV_SV_EEEEENS5_IJNS4_10UnderscoreESY_SY_EEEEENS4_28SM100_TMA_2SM_LOAD_MULTICASTENS4_14ComposedLayoutINS4_7SwizzleILi3ELi4ELi3EEENS4_18smem_ptr_flag_bitsILi16EEENST_INS5_IJNSA_ILi8EEESH_EEENS5_IJSH_SD_EEEEEEEvNS4_8identityENS4_18SM100_TMA_2SM_LOADES1B_vS1C_EENS_8epilogue10collective18CollectiveEpilogueINS1F_23Sm100TmaWarpSpecializedILi4ELi2ELi16ELb1ELb0EEEJNS5_IJSH_SG_SH_EEENS5_IJNST_ISH_SD_EENST_INS5_IJNSA_ILi16EEESB_EEENS5_IJSD_SH_EEEEEEEESJ_SK_SJ_SK_NS1F_6fusion15FusionCallbacksIS1J_NS1R_17LinearCombinationISJ_fSJ_fLNS_15FloatRoundStyleE2EEES1K_S1Q_JEEENS4_5SM1004TMEM4LOAD26SM100_TMEM_LOAD_32dp32b16xENS4_13SM90_TMA_LOADENS12_INS13_ILi1ELi4ELi3EEES16_NST_INS5_IJS17_S1M_EEENS5_IJS1M_SD_EEEEEEENS4_39AutoVectorizingCopyWithAssumedAlignmentILi128EEENS4_14SM90_TMA_STOREES26_S28_S28_EEEvvEEEEvNT_6ParamsE)
        .other          _ZN7cutlass13device_kernelINS_4gemm6kernel13GemmUniversalIN4cute5tupleIJiiiiEEENS1_10collective13CollectiveMmaINS1_35MainloopSm100TmaUmmaWarpSpecializedILi13ELi2ELi4ENS5_IJNS4_1CILi2EEENSA_ILi4EEENSA_ILi1EEEEEEEENS5_IJNSA_ILi128EEESG_NSA_ILi64EEEEEENS_6half_tENS5_IJlSD_lEEESJ_SK_NS4_8TiledMMAINS4_8MMA_AtomIJNS4_26SM100_MMA_F16BF16_2x1SM_SSISJ_SJ_fLi128ELi128ELNS4_4UMMA5MajorE0ELSP_0ELNSO_7ScaleInE0ELSQ_0EEEEEENS4_6LayoutINS5_IJSD_SD_SD_EEENS5_IJNSA_ILi0EEESV_SV_EEEEENS5_IJNS4_10UnderscoreESY_SY_EEEEENS4_28SM100_TMA_2SM_LOAD_MULTICASTENS4_14ComposedLayoutINS4_7SwizzleILi3ELi4ELi3EEENS4_18smem_ptr_flag_bitsILi16EEENST_INS5_IJNSA_ILi8EEESH_EEENS5_IJSH_SD_EEEEEEEvNS4_8identityENS4_18SM100_TMA_2SM_LOADES1B_vS1C_EENS_8epilogue10collective18CollectiveEpilogueINS1F_23Sm100TmaWarpSpecializedILi4ELi2ELi16ELb1ELb0EEEJNS5_IJSH_SG_SH_EEENS5_IJNST_ISH_SD_EENST_INS5_IJNSA_ILi16EEESB_EEENS5_IJSD_SH_EEEEEEEESJ_SK_SJ_SK_NS1F_6fusion15FusionCallbacksIS1J_NS1R_17LinearCombinationISJ_fSJ_fLNS_15FloatRoundStyleE2EEES1K_S1Q_JEEENS4_5SM1004TMEM4LOAD26SM100_TMEM_LOAD_32dp32b16xENS4_13SM90_TMA_LOADENS12_INS13_ILi1ELi4ELi3EEES16_NST_INS5_IJS17_S1M_EEENS5_IJS1M_SD_EEEEEEENS4_39AutoVectorizingCopyWithAssumedAlignmentILi128EEENS4_14SM90_TMA_STOREES26_S28_S28_EEEvvEEEEvNT_6ParamsE,@"STO_CUDA_ENTRY STV_DEFAULT"
_ZN7cutlass13device_kernelINS_4gemm6kernel13GemmUniversalIN4cute5tupleIJiiiiEEENS1_10collective13CollectiveMmaINS1_35MainloopSm100TmaUmmaWarpSpecializedILi13ELi2ELi4ENS5_IJNS4_1CILi2EEENSA_ILi4EEENSA_ILi1EEEEEEEENS5_IJNSA_ILi128EEESG_NSA_ILi64EEEEEENS_6half_tENS5_IJlSD_lEEESJ_SK_NS4_8TiledMMAINS4_8MMA_AtomIJNS4_26SM100_MMA_F16BF16_2x1SM_SSISJ_SJ_fLi128ELi128ELNS4_4UMMA5MajorE0ELSP_0ELNSO_7ScaleInE0ELSQ_0EEEEEENS4_6LayoutINS5_IJSD_SD_SD_EEENS5_IJNSA_ILi0EEESV_SV_EEEEENS5_IJNS4_10UnderscoreESY_SY_EEEEENS4_28SM100_TMA_2SM_LOAD_MULTICASTENS4_14ComposedLayoutINS4_7SwizzleILi3ELi4ELi3EEENS4_18smem_ptr_flag_bitsILi16EEENST_INS5_IJNSA_ILi8EEESH_EEENS5_IJSH_SD_EEEEEEEvNS4_8identityENS4_18SM100_TMA_2SM_LOADES1B_vS1C_EENS_8epilogue10collective18CollectiveEpilogueINS1F_23Sm100TmaWarpSpecializedILi4ELi2ELi16ELb1ELb0EEEJNS5_IJSH_SG_SH_EEENS5_IJNST_ISH_SD_EENST_INS5_IJNSA_ILi16EEESB_EEENS5_IJSD_SH_EEEEEEEESJ_SK_SJ_SK_NS1F_6fusion15FusionCallbacksIS1J_NS1R_17LinearCombinationISJ_fSJ_fLNS_15FloatRoundStyleE2EEES1K_S1Q_JEEENS4_5SM1004TMEM4LOAD26SM100_TMEM_LOAD_32dp32b16xENS4_13SM90_TMA_LOADENS12_INS13_ILi1ELi4ELi3EEES16_NST_INS5_IJS17_S1M_EEENS5_IJS1M_SD_EEEEEEENS4_39AutoVectorizingCopyWithAssumedAlignmentILi128EEENS4_14SM90_TMA_STOREES26_S28_S28_EEEvvEEEEvNT_6ParamsE:
[----:B------:R-:W1:Y:S01]  /*0000*/  LDC R1, c[0x0][0x37c] ;  /* 0x0000df00ff017b82 */ /* 0x000e620000000800 */
[----:B------:R-:W2:Y:S01]  /*0010*/  S2R R61, SR_TID.X ;  /* 0x00000000003d7919 */ /* 0x000ea20000002100 */
[----:B------:R-:W3:Y:S06]  /*0020*/  LDCU.64 UR8, c[0x0][0x890] ;  /* 0x00011200ff0877ac */ /* 0x000eec0008000a00 */
[----:B------:R-:W4:Y:S01]  /*0030*/  S2UR UR47, SR_CgaCtaId ;  /* 0x00000000002f79c3 */ /* 0x000f220000008800 */
[----:B------:R-:W-:Y:S02]  /*0040*/  PRMT R50, RZ, 0x7610, R50 ;  /* 0x00007610ff327816 */ /* 0x000fe40000000032 */
[----:B------:R-:W-:-:S02]  /*0050*/  ELECT P0, URZ, PT ;  /* 0x0000000000ff782f */ /* 0x000fc40003800000 */
[----:B---3--:R-:W-:-:S04]  /*0060*/  ISETP.NE.U32.AND P1, PT, RZ, UR8, PT ;  /* 0x00000008ff007c0c */ /* 0x008fc8000bf25070 */
[----:B------:R-:W-:Y:S01]  /*0070*/  ISETP.NE.AND.EX P2, PT, RZ, UR9, PT, P1 ;  /* 0x00000009ff007c0c */ /* 0x000fe2000bf45310 */
[----:B----4-:R-:W-:Y:S02]  /*0080*/  ULOP3.LUT UR48, UR47, 0x1, URZ, 0xc0, !UPT ;  /* 0x000000012f307892 */ /* 0x010fe4000f8ec0ff */
[----:B------:R-:W-:Y:S01]  /*0090*/  ULOP3.LUT UR49, UR47, 0x1, URZ, 0x3c, !UPT ;  /* 0x000000012f317892 */ /* 0x000fe2000f8e3cff */
[----:B--2---:R-:W-:-:S05]  /*00a0*/  SHF.R.U32.HI R51, RZ, 0x5, R61 ;  /* 0x00000005ff337819 */ /* 0x004fca000001163d */
[----:B------:R-:W2:Y:S02]  /*00b0*/  SHFL.IDX PT, R0, R51, RZ, 0x1f ;  /* 0x00001fff33007589 */ /* 0x000ea400000e0000 */
[----:B--2---:R-:W-:Y:S02]  /*00c0*/  R2UR UR23, R0 ;  /* 0x00000000001772ca */ /* 0x004fe400000e0000 */
[----:B-1----:R-:W-:Y:S05]  /*00d0*/  @P2 BRA `(.L_x_0) ;  /* 0x0000000000302947 */ /* 0x002fea0003800000 */
[----:B------:R-:W1:Y:S02]  /*00e0*/  LDCU.64 UR4, c[0x0][0x888] ;  /* 0x00011100ff0477ac */ /* 0x000e640008000a00 */
[----:B-1----:R-:W-:-:S04]  /*00f0*/  UISETP.NE.U32.AND UP0, UPT, UR4, URZ, UPT ;  /* 0x000000ff0400728c */ /* 0x002fc8000bf05070 */
[----:B------:R-:W-:-:S09]  /*0100*/  UISETP.NE.AND.EX UP0, UPT, UR5, URZ, UPT, UP0 ;  /* 0x000000ff0500728c */ /* 0x000fd2000bf05300 */
[----:B------:R-:W-:Y:S05]  /*0110*/  BRA.U !UP0, `(.L_x_1) ;  /* 0x0000000108147547 */ /* 0x000fea000b800000 */
[----:B------:R-:W1:Y:S01]  /*0120*/  LDC.64 R2, c[0x0][0x888] ;  /* 0x00022200ff027b82 */ /* 0x000e620000000a00 */
[----:B------:R-:W1:Y:S02]  /*0130*/  LDCU.64 UR4, c[0x0][0x358] ;  /* 0x00006b00ff0477ac */ /* 0x000e640008000a00 */
[----:B-1----:R1:W5:Y:S01]  /*0140*/  LDG.E R27, desc[UR4][R2.64] ;  /* 0x00000004021b7981 */ /* 0x002362000c1e1900 */
[----:B------:R-:W-:Y:S01]  /*0150*/  HFMA2 R50, -RZ, RZ, 0, 5.9604644775390625e-08 ;  /* 0x00000001ff327431 */ /* 0x000fe200000001ff */
[----:B------:R-:W-:Y:S05]  /*0160*/  BRA `(.L_x_0) ;  /* 0x00000000000c7947 */ /* 0x000fea0003800000 */
.L_x_1:
[----:B------:R-:W1:Y:S01]  /*0170*/  LDCU UR4, c[0x0][0x880] ;  /* 0x00011000ff0477ac */ /* 0x000e620008000800 */
[----:B------:R-:W-:Y:S01]  /*0180*/  HFMA2 R50, -RZ, RZ, 0, 5.9604644775390625e-08 ;  /* 0x00000001ff327431 */ /* 0x000fe200000001ff */
[----:B-1----:R-:W-:-:S07]  /*0190*/  MOV R27, UR4 ;  /* 0x00000004001b7c02 */ /* 0x002fce0008000f00 */
.L_x_0:
[----:B------:R-:W2:Y:S02]  /*01a0*/  LDCU.64 UR4, c[0x0][0x8b0] ;  /* 0x00011600ff0477ac */ /* 0x000ea40008000a00 */
[----:B--2---:R-:W-:-:S04]  /*01b0*/  UISETP.NE.U32.AND UP0, UPT, UR4, URZ, UPT ;  /* 0x000000ff0400728c */ /* 0x004fc8000bf05070 */
[----:B------:R-:W-:-:S09]  /*01c0*/  UISETP.NE.AND.EX UP0, UPT, UR5, URZ, UPT, UP0 ;  /* 0x000000ff0500728c */ /* 0x000fd2000bf05300 */
[----:B------:R-:W-:Y:S05]  /*01d0*/  BRA.U UP0, `(.L_x_2) ;  /* 0x0000000100287547 */ /* 0x000fea000b800000 */
[----:B------:R-:W2:Y:S02]  /*01e0*/  LDCU.64 UR4, c[0x0][0x8a8] ;  /* 0x00011500ff0477ac */ /* 0x000ea40008000a00 */
[----:B--2---:R-:W-:-:S04]  /*01f0*/  UISETP.NE.U32.AND UP0, UPT, UR4, URZ, UPT ;  /* 0x000000ff0400728c */ /* 0x004fc8000bf05070 */
[----:B------:R-:W-:-:S09]  /*0200*/  UISETP.NE.AND.EX UP0, UPT, UR5, URZ, UPT, UP0 ;  /* 0x000000ff0500728c */ /* 0x000fd2000bf05300 */
[----:B------:R-:W-:Y:S05]  /*0210*/  BRA.U !UP0, `(.L_x_3) ;  /* 0x0000000108107547 */ /* 0x000fea000b800000 */
[----:B------:R-:W2:Y:S01]  /*0220*/  LDC.64 R24, c[0x0][0x8a8] ;  /* 0x00022a00ff187b82 */ /* 0x000ea20000000a00 */
[----:B------:R-:W2:Y:S02]  /*0230*/  LDCU.64 UR4, c[0x0][0x358] ;  /* 0x00006b00ff0477ac */ /* 0x000ea40008000a00 */
[----:B--2---:R2:W5:Y:S01]  /*0240*/  LDG.E R24, desc[UR4][R24.64] ;  /* 0x0000000418187981 */ /* 0x004562000c1e1900 */
[----:B------:R-:W-:Y:S05]  /*0250*/  BRA `(.L_x_2) ;  /* 0x0000000000087947 */ /* 0x000fea0003800000 */
.L_x_3:
[----:B------:R-:W2:Y:S02]  /*0260*/  LDCU UR4, c[0x0][0x8a0] ;  /* 0x00011400ff0477ac */ /* 0x000ea40008000800 */
[----:B--2---:R-:W-:Y:S02]  /*0270*/  MOV R24, UR4 ;  /* 0x0000000400187c02 */ /* 0x004fe40008000f00 */
.L_x_2:
[----:B------:R-:W-:Y:S01]  /*0280*/  IMAD.U32 R0, RZ, RZ, UR23 ;  /* 0x00000017ff007e24 */ /* 0x000fe2000f8e00ff */
[----:B------:R-:W-:Y:S04]  /*0290*/  BSSY.RECONVERGENT B0, `(.L_x_4) ;  /* 0x000000c000007945 */ /* 0x000fe80003800200 */
[C---:B------:R-:W-:Y:S02]  /*02a0*/  ISETP.NE.OR P3, PT, R0.reuse, 0x1, !P0 ;  /* 0x000000010000780c */ /* 0x040fe40004765670 */
[----:B------:R-:W-:-:S11]  /*02b0*/  ISETP.NE.OR P2, PT, R0, 0x3, !P0 ;  /* 0x000000030000780c */ /* 0x000fd60004745670 */
[----:B------:R-:W-:Y:S05]  /*02c0*/  @P3 BRA `(.L_x_5) ;  /* 0x0000000000203947 */ /* 0x000fea0003800000 */
[----:B------:R-:W3:Y:S02]  /*02d0*/  LDCU.64 UR4, c[0x0][0x348] ;  /* 0x00006900ff0477ac */ /* 0x000ee40008000a00 */
[----:B---3--:R-:W-:Y:S02]  /*02e0*/  UIADD3 UR6, UP1, UPT, UR4, 0x80, URZ ;  /* 0x0000008004067890 */ /* 0x008fe4000ff3e0ff */
[----:B------:R-:W-:Y:S02]  /*02f0*/  UIADD3 UR4, UP0, UPT, UR4, 0x180, URZ ;  /* 0x0000018004047890 */ /* 0x000fe4000ff1e0ff */
[----:B------:R-:W-:Y:S02]  /*0300*/  UIADD3.X UR7, UPT, UPT, URZ, UR5, URZ, UP1, !UPT ;  /* 0x00000005ff077290 */ /* 0x000fe40008ffe4ff */
[----:B------:R-:W-:-:S07]  /*0310*/  UIADD3.X UR5, UPT, UPT, URZ, UR5, URZ, UP0, !UPT ;  /* 0x00000005ff057290 */ /* 0x000fce00087fe4ff */
[----:B------:R3:W-:Y:S02]  /*0320*/  UTMACCTL.PF [UR6] ;  /* 0x00000000060079b9 */ /* 0x0007e40008040000 */
[----:B------:R3:W-:Y:S02]  /*0330*/  UTMACCTL.PF [UR4] ;  /* 0x00000000040079b9 */ /* 0x0007e40008040000 */
[----:B---3--:R-:W-:Y:S01]  /*0340*/  NOP ;  /* 0x0000000000007918 */ /* 0x008fe20000000000 */
.L_x_5:
[----:B------:R-:W-:Y:S05]  /*0350*/  BSYNC.RECONVERGENT B0 ;  /* 0x0000000000007941 */ /* 0x000fea0003800200 */
.L_x_4:
[----:B------:R-:W-:Y:S04]  /*0360*/  BSSY.RECONVERGENT B0, `(.L_x_6) ;  /* 0x000000a000007945 */ /* 0x000fe80003800200 */
        /* <DEDUP_REMOVED lines=9> */
.L_x_7:
[----:B------:R-:W-:Y:S05]  /*0400*/  BSYNC.RECONVERGENT B0 ;  /* 0x0000000000007941 */ /* 0x000fea0003800200 */
.L_x_6:
[----:B------:R-:W3:Y:S01]  /*0410*/  LDCU.64 UR4, c[0x0][0x888] ;  /* 0x00011100ff0477ac */ /* 0x000ee20008000a00 */
[----:B------:R-:W-:Y:S01]  /*0420*/  ISETP.NE.AND.EX P1, PT, RZ, UR9, PT, P1 ;  /* 0x00000009ff007c0c */ /* 0x000fe2000bf25310 */
[----:B------:R-:W-:Y:S01]  /*0430*/  UPLOP3.LUT UP4, UPT, UPT, UPT, UPT, 0x80, 0x8 ;  /* 0x000000000008789c */ /* 0x000fe20003f8f070 */
[----:B---3--:R-:W-:-:S04]  /*0440*/  ISETP.NE.U32.AND P2, PT, RZ, UR4, PT ;  /* 0x00000004ff007c0c */ /* 0x008fc8000bf45070 */
[----:B------:R-:W-:-:S13]  /*0450*/  ISETP.NE.AND.EX P2, PT, RZ, UR5, PT, P2 ;  /* 0x00000005ff007c0c */ /* 0x000fda000bf45320 */
[----:B------:R-:W-:Y:S05]  /*0460*/  @P2 BRA P1, `(.L_x_8) ;  /* 0x0000000000282947 */ /* 0x000fea0000800000 */
[----:B------:R-:W-:Y:S01]  /*0470*/  UISETP.NE.U32.AND UP0, UPT, UR8, URZ, UPT ;  /* 0x000000ff0800728c */ /* 0x000fe2000bf05070 */
[----:B-----5:R-:W-:Y:S01]  /*0480*/  FSETP.NEU.AND P1, PT, R27, RZ, PT ;  /* 0x000000ff1b00720b */ /* 0x020fe20003f2d000 */
[----:B------:R-:W-:Y:S02]  /*0490*/  UISETP.NE.U32.AND UP2, UPT, UR4, URZ, UPT ;  /* 0x000000ff0400728c */ /* 0x000fe4000bf45070 */
[----:B------:R-:W-:Y:S02]  /*04a0*/  UISETP.NE.AND.EX UP1, UPT, UR9, URZ, UPT, UP0 ;  /* 0x000000ff0900728c */ /* 0x000fe4000bf25300 */
[----:B------:R-:W-:-:S04]  /*04b0*/  UISETP.NE.AND.EX UP0, UPT, UR5, URZ, UPT, UP2 ;  /* 0x000000ff0500728c */ /* 0x000fc8000bf05320 */
[----:B------:R-:W-:-:S04]  /*04c0*/  USEL UR4, URZ, 0xffffffff, UP0 ;  /* 0xffffffffff047887 */ /* 0x000fc80008000000 */
[----:B------:R-:W-:Y:S01]  /*04d0*/  VOTEU.ANY UP0, P1 ;  /* 0x0000000000ff7886 */ /* 0x000fe20000800100 */
[----:B------:R-:W-:-:S04]  /*04e0*/  @!UP1 USEL UR4, URZ, 0xffffffff, UP0 ;  /* 0xffffffffff049887 */ /* 0x000fc80008000000 */
[----:B------:R-:W-:-:S04]  /*04f0*/  ULOP3.LUT UR4, UR4, 0x1, URZ, 0xc0, !UPT ;  /* 0x0000000104047892 */ /* 0x000fc8000f8ec0ff */
[----:B------:R-:W-:-:S11]  /*0500*/  UISETP.NE.U32.AND UP4, UPT, UR4, 0x1, UPT ;  /* 0x000000010400788c */ /* 0x000fd6000bf85070 */
.L_x_8:
[----:B------:R-:W3:Y:S01]  /*0510*/  SHFL.IDX PT, R0, R51, RZ, 0x1f ;  /* 0x00001fff33007589 */ /* 0x000ee200000e0000 */
[----:B------:R-:W-:-:S04]  /*0520*/  UISETP.NE.AND UP0, UPT, UR23, 0x2, UPT ;  /* 0x000000021700788c */ /* 0x000fc8000bf05270 */
[----:B------:R-:W-:Y:S02]  /*0530*/  UISETP.EQ.AND UP1, UPT, UR48, URZ, !UP0 ;  /* 0x000000ff3000728c */ /* 0x000fe4000c722270 */
[----:B------:R-:W-:-:S04]  /*0540*/  USEL UR46, URZ, 0x1, UP0 ;  /* 0x00000001ff2e7887 */ /* 0x000fc80008000000 */
[----:B------:R-:W-:Y:S02]  /*0550*/  PLOP3.LUT P3, PT, P0, PT, UP1, 0x80, 0x8 ;  /* 0x000000000008781c */ /* 0x000fe4000076f018 */
[----:B---3--:R-:W-:-:S13]  /*0560*/  ISETP.NE.AND P1, PT, R0, RZ, PT ;  /* 0x000000ff0000720c */ /* 0x008fda0003f25270 */
[----:B------:R-:W-:Y:S05]  /*0570*/  @P1 BRA `(.L_x_9) ;  /* 0x0000000000a81947 */ /* 0x000fea0003800000 */
[----:B------:R-:W-:Y:S01]  /*0580*/  ELECT P1, URZ, PT ;  /* 0x0000000000ff782f */ /* 0x000fe20003820000 */
[----:B------:R-:W-:-:S12]  /*0590*/  BSSY.RECONVERGENT B0, `(.L_x_9) ;  /* 0x0000028000007945 */ /* 0x000fd80003800200 */
[----:B------:R-:W-:Y:S05]  /*05a0*/  @!P1 BRA `(.L_x_10) ;  /* 0x0000000000989947 */ /* 0x000fea0003800000 */
[----:B------:R-:W-:Y:S01]  /*05b0*/  UMOV UR4, 0x400 ;  /* 0x0000040000047882 */ /* 0x000fe20000000000 */
[----:B------:R-:W-:Y:S01]  /*05c0*/  UMOV UR8, 0x1 ;  /* 0x0000000100087882 */ /* 0x000fe20000000000 */
[----:B------:R-:W-:Y:S01]  /*05d0*/  UMOV UR6, 0x4 ;  /* 0x0000000400067882 */ /* 0x000fe20000000000 */
[----:B------:R-:W-:Y:S02]  /*05e0*/  ULEA UR4, UR47, UR4, 0x18 ;  /* 0x000000042f047291 */ /* 0x000fe4000f8ec0ff */
[----:B------:R-:W-:-:S04]  /*05f0*/  UIADD3 UR8, UPT, UPT, -UR8, 0x100000, URZ ;  /* 0x0010000008087890 */ /* 0x000fc8000fffe1ff */
[----:B------:R-:W-:Y:S02]  /*0600*/  USHF.L.U32 UR9, UR8, 0xb, URZ ;  /* 0x0000000b08097899 */ /* 0x000fe400080006ff */
[----:B------:R-:W-:Y:S02]  /*0610*/  USHF.L.U32 UR8, UR8, 0x1, URZ ;  /* 0x0000000108087899 */ /* 0x000fe400080006ff */
[----:B------:R-:W-:-:S04]  /*0620*/  UIADD3 UR6, UPT, UPT, -UR6, 0x100000, URZ ;  /* 0x0010000006067890 */ /* 0x000fc8000fffe1ff */
[----:B------:R-:W-:Y:S02]  /*0630*/  USHF.L.U32 UR7, UR6, 0xb, URZ ;  /* 0x0000000b06077899 */ /* 0x000fe400080006ff */
[----:B------:R-:W-:Y:S01]  /*0640*/  USHF.L.U32 UR6, UR6, 0x1, URZ ;  /* 0x0000000106067899 */ /* 0x000fe200080006ff */
[----:B------:R-:W3:Y:S03]  /*0650*/  FENCE.VIEW.ASYNC.S ;  /* 0x00000000000073c6 */ /* 0x000ee60000000000 */
[----:B---3--:R3:W4:Y:S08]  /*0660*/  SYNCS.EXCH.64 URZ, [UR4], UR8 ;  /* 0x0000000804ff75b2 */ /* 0x0087300008000100 */
[----:B------:R3:W1:Y:S01]  /*0670*/  SYNCS.EXCH.64 URZ, [UR4+0x68], UR6 ;  /* 0x0000680604ff75b2 */ /* 0x0006620008000100 */
        /* <DEDUP_REMOVED lines=23> */
[----:B------:R3:W1:Y:S02]  /*07f0*/  SYNCS.EXCH.64 URZ, [UR4+0xc8], UR6 ;  /* 0x0000c80604ff75b2 */ /* 0x0006640008000100 */
[----:B---34-:R-:W-:Y:S01]  /*0800*/  NOP ;  /* 0x0000000000007918 */ /* 0x018fe20000000000 */
.L_x_10:
[----:B------:R-:W-:Y:S05]  /*0810*/  BSYNC.RECONVERGENT B0 ;  /* 0x0000000000007941 */ /* 0x000fea0003800200 */
.L_x_9:
[----:B------:R-:W3:Y:S01]  /*0820*/  SHFL.IDX PT, R0, R51, RZ, 0x1f ;  /* 0x00001fff33007589 */ /* 0x000ee200000e0000 */
[----:B------:R-:W-:Y:S01]  /*0830*/  NOP ;  /* 0x0000000000007918 */ /* 0x000fe20000000000 */
[----:B---3--:R-:W-:-:S13]  /*0840*/  ISETP.NE.AND P1, PT, R0, 0x1, PT ;  /* 0x000000010000780c */ /* 0x008fda0003f25270 */
[----:B------:R-:W-:Y:S05]  /*0850*/  @P1 BRA `(.L_x_11) ;  /* 0x0000000000541947 */ /* 0x000fea0003800000 */
        /* <DEDUP_REMOVED lines=10> */
[----:B------:R-:W-:Y:S01]  /*0900*/  ELECT P1, URZ, PT ;  /* 0x0000000000ff782f */ /* 0x000fe20003820000 */
[----:B------:R-:W3:Y:S02]  /*0910*/  FENCE.VIEW.ASYNC.S ;  /* 0x00000000000073c6 */ /* 0x000ee40000000000 */
[----:B---3--:R3:W4:Y:S08]  /*0920*/  SYNCS.EXCH.64 URZ, [UR4+0xd0], UR8 ;  /* 0x0000d00804ff75b2 */ /* 0x0087300008000100 */
[----:B------:R3:W1:Y:S01]  /*0930*/  SYNCS.EXCH.64 URZ, [UR4+0xf0], UR6 ;  /* 0x0000f00604ff75b2 */ /* 0x0006620008000100 */
[----:B------:R3:W1:Y:S01]  /*0940*/  SYNCS.EXCH.64 URZ, [UR4+0xd8], UR8 ;  /* 0x0000d80804ff75b2 */ /* 0x0006620008000100 */
[----:B------:R3:W1:Y:S01]  /*0950*/  SYNCS.EXCH.64 URZ, [UR4+0xf8], UR6 ;  /* 0x0000f80604ff75b2 */ /* 0x0006620008000100 */
[----:B------:R3:W1:Y:S01]  /*0960*/  SYNCS.EXCH.64 URZ, [UR4+0xe0], UR8 ;  /* 0x0000e00804ff75b2 */ /* 0x0006620008000100 */
[----:B------:R3:W1:Y:S01]  /*0970*/  SYNCS.EXCH.64 URZ, [UR4+0x100], UR6 ;  /* 0x0001000604ff75b2 */ /* 0x0006620008000100 */
[----:B------:R3:W1:Y:S01]  /*0980*/  SYNCS.EXCH.64 URZ, [UR4+0xe8], UR8 ;  /* 0x0000e80804ff75b2 */ /* 0x0006620008000100 */
[----:B------:R3:W1:Y:S01]  /*0990*/  SYNCS.EXCH.64 URZ, [UR4+0x108], UR6 ;  /* 0x0001080604ff75b2 */ /* 0x0006620008000100 */
[----:B------:R-:W-:Y:S01]  /*09a0*/  NOP ;  /* 0x0000000000007918 */ /* 0x000fe20000000000 */
.L_x_11:
[----:B------:R-:W2:Y:S01]  /*09b0*/  SHFL.IDX PT, R0, R51, RZ, 0x1f ;  /* 0x00001fff33007589 */ /* 0x000ea200000e0000 */
[----:B------:R-:W-:Y:S01]  /*09c0*/  NOP ;  /* 0x0000000000007918 */ /* 0x000fe20000000000 */
[----:B--2---:R-:W-:-:S13]  /*09d0*/  ISETP.NE.AND P1, PT, R0, 0x3, PT ;  /* 0x000000030000780c */ /* 0x004fda0003f25270 */
[----:B------:R-:W-:Y:S05]  /*09e0*/  @P1 BRA `(.L_x_12) ;  /* 0x00000000002c1947 */ /* 0x000fea0003800000 */
[----:B---3--:R-:W-:Y:S01]  /*09f0*/  UMOV UR6, 0x400 ;  /* 0x0000040000067882 */ /* 0x008fe20000000000 */
[----:B------:R-:W-:Y:S01]  /*0a00*/  UMOV UR4, 0x20 ;  /* 0x0000002000047882 */ /* 0x000fe20000000000 */
[----:B------:R-:W-:Y:S02]  /*0a10*/  ULEA UR6, UR47, UR6, 0x18 ;  /* 0x000000062f067291 */ /* 0x000fe4000f8ec0ff */
[----:B------:R-:W-:-:S04]  /*0a20*/  UIADD3 UR4, UPT, UPT, -UR4, 0x100000, URZ ;  /* 0x0010000004047890 */ /* 0x000fc8000fffe1ff */
[----:B------:R-:W-:Y:S02]  /*0a30*/  USHF.L.U32 UR5, UR4, 0xb, URZ ;  /* 0x0000000b04057899 */ /* 0x000fe400080006ff */
[----:B------:R-:W-:Y:S01]  /*0a40*/  USHF.L.U32 UR4, UR4, 0x1, URZ ;  /* 0x0000000104047899 */ /* 0x000fe200080006ff */
[----:B------:R-:W-:Y:S01]  /*0a50*/  ELECT P1, URZ, PT ;  /* 0x0000000000ff782f */ /* 0x000fe20003820000 */
[----:B------:R-:W2:Y:S10]  /*0a60*/  FENCE.VIEW.ASYNC.S ;  /* 0x00000000000073c6 */ /* 0x000eb40000000000 */
[----:B--2---:R2:W3:Y:S01]  /*0a70*/  SYNCS.EXCH.64 URZ, [UR6+0x110], UR4 ;  /* 0x0001100406ff75b2 */ /* 0x0044e20008000100 */
[----:B------:R2:W1:Y:S01]  /*0a80*/  SYNCS.EXCH.64 URZ, [UR6+0x118], UR4 ;  /* 0x0001180406ff75b2 */ /* 0x0004620008000100 */
[----:B------:R-:W-:Y:S01]  /*0a90*/  NOP ;  /* 0x0000000000007918 */ /* 0x000fe20000000000 */
.L_x_12:
[----:B------:R-:W4:Y:S01]  /*0aa0*/  SHFL.IDX PT, R0, R51, RZ, 0x1f ;  /* 0x00001fff33007589 */ /* 0x000f2200000e0000 */
[----:B------:R-:W-:Y:S01]  /*0ab0*/  NOP ;  /* 0x0000000000007918 */ /* 0x000fe20000000000 */
[----:B----4-:R-:W-:-:S13]  /*0ac0*/  ISETP.NE.AND P1, PT, R0, 0x4, PT ;  /* 0x000000040000780c */ /* 0x010fda0003f25270 */
[----:B------:R-:W-:Y:S05]  /*0ad0*/  @P1 BRA `(.L_x_13) ;  /* 0x0000000000481947 */ /* 0x000fea0003800000 */
[----:B--23--:R-:W-:Y:S01]  /*0ae0*/  UMOV UR4, 0x720 ;  /* 0x0000072000047882 */ /* 0x00cfe20000000000 */
[----:B------:R-:W-:Y:S01]  /*0af0*/  UMOV UR6, 0x400 ;  /* 0x0000040000067882 */ /* 0x000fe20000000000 */
[----:B------:R-:W-:Y:S01]  /*0b00*/  USEL UR4, UR4, 0x620, UP4 ;  /* 0x0000062004047887 */ /* 0x000fe2000a000000 */
        /* <DEDUP_REMOVED lines=9> */
[----:B------:R-:W2:Y:S02]  /*0ba0*/  FENCE.VIEW.ASYNC.S ;  /* 0x00000000000073c6 */ /* 0x000ea40000000000 */
[----:B--2---:R4:W2:Y:S08]  /*0bb0*/  SYNCS.EXCH.64 URZ, [UR6+0x120], UR8 ;  /* 0x0001200806ff75b2 */ /* 0x0048b00008000100 */
[----:B------:R4:W3:Y:S01]  /*0bc0*/  SYNCS.EXCH.64 URZ, [UR6+0x130], UR4 ;  /* 0x0001300406ff75b2 */ /* 0x0008e20008000100 */
[----:B------:R4:W1:Y:S01]  /*0bd0*/  SYNCS.EXCH.64 URZ, [UR6+0x128], UR8 ;  /* 0x0001280806ff75b2 */ /* 0x0008620008000100 */
[----:B------:R4:W1:Y:S02]  /*0be0*/  SYNCS.EXCH.64 URZ, [UR6+0x138], UR4 ;  /* 0x0001380406ff75b2 */ /* 0x0008640008000100 */
[----:B----4-:R-:W-:Y:S01]  /*0bf0*/  NOP ;  /* 0x0000000000007918 */ /* 0x010fe20000000000 */
.L_x_13:
[----:B------:R-:W4:Y:S01]  /*0c00*/  SHFL.IDX PT, R0, R51, RZ, 0x1f ;  /* 0x00001fff33007589 */ /* 0x000f2200000e0000 */
[----:B------:R-:W-:Y:S01]  /*0c10*/  NOP ;  /* 0x0000000000007918 */ /* 0x000fe20000000000 */
[----:B----4-:R-:W-:-:S13]  /*0c20*/  ISETP.NE.AND P1, PT, R0, 0x5, PT ;  /* 0x000000050000780c */ /* 0x010fda0003f25270 */
[----:B------:R-:W-:Y:S05]  /*0c30*/  @P1 BRA `(.L_x_14) ;  /* 0x0000000000541947 */ /* 0x000fea0003800000 */
[----:B--23--:R-:W-:Y:S01]  /*0c40*/  UMOV UR4, 0x400 ;  /* 0x0000040000047882 */ /* 0x00cfe20000000000 */
        /* <DEDUP_REMOVED lines=14> */
[----:B------:R4:W1:Y:S01]  /*0d30*/  SYNCS.EXCH.64 URZ, [UR4+0x168], UR8 ;  /* 0x0001680804ff75b2 */ /* 0x0008620008000100 */
[----:B------:R4:W1:Y:S01]  /*0d40*/  SYNCS.EXCH.64 URZ, [UR4+0x150], UR6 ;  /* 0x0001500604ff75b2 */ /* 0x0008620008000100 */
[----:B------:R4:W1:Y:S01]  /*0d50*/  SYNCS.EXCH.64 URZ, [UR4+0x170], UR8 ;  /* 0x0001700804ff75b2 */ /* 0x0008620008000100 */
[----:B------:R4:W1:Y:S01]  /*0d60*/  SYNCS.EXCH.64 URZ, [UR4+0x158], UR6 ;  /* 0x0001580604ff75b2 */ /* 0x0008620008000100 */
[----:B------:R4:W1:Y:S02]  /*0d70*/  SYNCS.EXCH.64 URZ, [UR4+0x178], UR8 ;  /* 0x0001780804ff75b2 */ /* 0x0008640008000100 */
[----:B----4-:R-:W-:Y:S01]  /*0d80*/  NOP ;  /* 0x0000000000007918 */ /* 0x010fe20000000000 */
.L_x_14:
[----:B------:R-:W4:Y:S01]  /*0d90*/  SHFL.IDX PT, R0, R51, RZ, 0x1f ;  /* 0x00001fff33007589 */ /* 0x000f2200000e0000 */
[----:B------:R-:W-:Y:S01]  /*0da0*/  ISETP.NE.OR P0, PT, RZ, UR23, !P0 ;  /* 0x00000017ff007c0c */ /* 0x000fe2000c705670 */
[----:B------:R-:W-:Y:S01]  /*0db0*/  NOP ;  /* 0x0000000000007918 */ /* 0x000fe20000000000 */
[----:B----4-:R-:W-:-:S13]  /*0dc0*/  ISETP.NE.AND P1, PT, R0, 0x3, PT ;  /* 0x000000030000780c */ /* 0x010fda0003f25270 */
[----:B------:R-:W-:Y:S05]  /*0dd0*/  @P1 BRA `(.L_x_15) ;  /* 0x0000000000341947 */ /* 0x000fea0003800000 */
[----:B--23--:R-:W-:Y:S01]  /*0de0*/  UMOV UR4, 0x400 ;  /* 0x0000040000047882 */ /* 0x00cfe20000000000 */
[----:B------:R-:W-:Y:S01]  /*0df0*/  UMOV UR6, 0x20 ;  /* 0x0000002000067882 */ /* 0x000fe20000000000 */
[----:B------:R-:W-:Y:S02]  /*0e00*/  ULEA UR4, UR47, UR4, 0x18 ;  /* 0x000000042f047291 */ /* 0x000fe4000f8ec0ff */
[----:B------:R-:W-:-:S04]  /*0e10*/  UIADD3 UR6, UPT, UPT, -UR6, 0x100000, URZ ;  /* 0x0010000006067890 */ /* 0x000fc8000fffe1ff */
[----:B------:R-:W-:Y:S02]  /*0e20*/  USHF.L.U32 UR7, UR6, 0xb, URZ ;  /* 0x0000000b06077899 */ /* 0x000fe400080006ff */
[----:B------:R-:W-:Y:S01]  /*0e30*/  USHF.L.U32 UR6, UR6, 0x1, URZ ;  /* 0x0000000106067899 */ /* 0x000fe200080006ff */
[----:B------:R-:W-:Y:S01]  /*0e40*/  ELECT P1, URZ, PT ;  /* 0x0000000000ff782f */ /* 0x000fe20003820000 */
[----:B------:R-:W2:Y:S10]  /*0e50*/  FENCE.VIEW.ASYNC.S ;  /* 0x00000000000073c6 */ /* 0x000eb40000000000 */
[----:B--2---:R4:W2:Y:S01]  /*0e60*/  SYNCS.EXCH.64 URZ, [UR4+0x180], UR6 ;  /* 0x0001800604ff75b2 */ /* 0x0048a20008000100 */
[----:B------:R4:W3:Y:S01]  /*0e70*/  SYNCS.EXCH.64 URZ, [UR4+0x190], UR6 ;  /* 0x0001900604ff75b2 */ /* 0x0008e20008000100 */
[----:B------:R4:W1:Y:S01]  /*0e80*/  SYNCS.EXCH.64 URZ, [UR4+0x188], UR6 ;  /* 0x0001880604ff75b2 */ /* 0x0008620008000100 */
[----:B------:R4:W1:Y:S02]  /*0e90*/  SYNCS.EXCH.64 URZ, [UR4+0x198], UR6 ;  /* 0x0001980604ff75b2 */ /* 0x0008640008000100 */
[----:B----4-:R-:W-:Y:S01]  /*0ea0*/  NOP ;  /* 0x0000000000007918 */ /* 0x010fe20000000000 */
.L_x_15:
[----:B------:R-:W-:Y:S01]  /*0eb0*/  VOTEU.ALL UP0, P0 ;  /* 0x0000000000ff7886 */ /* 0x000fe20000000000 */
[----:B--23--:R-:W-:Y:S01]  /*0ec0*/  UMOV UR4, 0x20 ;  /* 0x0000002000047882 */ /* 0x00cfe20000000000 */
[----:B------:R-:W2:Y:S01]  /*0ed0*/  LDCU UR7, c[0x0][0x36c] ;  /* 0x00006d80ff0777ac */ /* 0x000ea20008000800 */
[----:B------:R-:W-:Y:S01]  /*0ee0*/  NOP ;  /* 0x0000000000007918 */ /* 0x000fe20000000000 */
[----:B------:R-:W-:Y:S01]  /*0ef0*/  LOP3.LUT R0, R61, 0x1f, RZ, 0xc0, !PT ;  /* 0x0000001f3d007812 */ /* 0x000fe200078ec0ff */
[----:B------:R-:W-:Y:S01]  /*0f00*/  @!UP0 UMOV UR6, 0x400 ;  /* 0x0000040000068882 */ /* 0x000fe20000000000 */
[----:B------:R-:W-:-:S04]  /*0f10*/  @!UP0 UIADD3 UR4, UPT, UPT, -UR4, 0x100000, URZ ;  /* 0x0010000004048890 */ /* 0x000fc8000fffe1ff */
[----:B------:R-:W-:Y:S02]  /*0f20*/  @!UP0 USHF.L.U32 UR5, UR4, 0xb, URZ ;  /* 0x0000000b04058899 */ /* 0x000fe400080006ff */
[----:B------:R-:W-:Y:S02]  /*0f30*/  @!UP0 USHF.L.U32 UR4, UR4, 0x1, URZ ;  /* 0x0000000104048899 */ /* 0x000fe400080006ff */
[----:B------:R-:W-:Y:S01]  /*0f40*/  @!UP0 ULEA UR6, UR47, UR6, 0x18 ;  /* 0x000000062f068291 */ /* 0x000fe2000f8ec0ff */
[----:B------:R-:W-:Y:S01]  /*0f50*/  VOTEU.ALL UP0, P0 ;  /* 0x0000000000ff7886 */ /* 0x000fe20000000000 */
[----:B------:R-:W-:Y:S02]  /*0f60*/  UISETP.NE.AND UP5, UPT, UR23, URZ, UPT ;  /* 0x000000ff1700728c */ /* 0x000fe4000bfa5270 */
[----:B--2---:R-:W-:Y:S01]  /*0f70*/  UISETP.EQ.U32.AND UP6, UPT, UR7, 0x1, UPT ;  /* 0x000000010700788c */ /* 0x004fe2000bfc2070 */
[----:B------:R-:W2:Y:S07]  /*0f80*/  FENCE.VIEW.ASYNC.S ;  /* 0x00000000000073c6 */ /* 0x000eae0000000000 */
[----:B--2---:R2:W3:Y:S01]  /*0f90*/  @!UP0 SYNCS.EXCH.64 URZ, [UR6+0x1a0], UR4 ;  /* 0x0001a00406ff85b2 */ /* 0x0044e20008000100 */
[----:B------:R-:W-:Y:S05]  /*0fa0*/  BRA.U !UP6, `(.L_x_16) ;  /* 0x000000010e087547 */ /* 0x000fea000b800000 */
[----:B-1-3--:R-:W-:Y:S01]  /*0fb0*/  UCGABAR_ARV ;  /* 0x00000000000079c7 */ /* 0x00afe20008000000 */
[----:B------:R-:W-:Y:S05]  /*0fc0*/  BRA `(.L_x_17) ;  /* 0x0000000000047947 */ /* 0x000fea0003800000 */
.L_x_16:
[----:B-1-3--:R-:W-:Y:S01]  /*0fd0*/  NOP ;  /* 0x0000000000007918 */ /* 0x00afe20000000000 */
.L_x_17:
[----:B------:R-:W1:Y:S01]  /*0fe0*/  S2UR UR24, SR_CTAID.X ;  /* 0x00000000001879c3 */ /* 0x000e620000002500 */
[----:B------:R-:W-:-:S05]  /*0ff0*/  CS2R.32 R52, SR_CgaSize ;  /* 0x0000000000347805 */ /* 0x000fca0000008a00 */
[----:B------:R-:W-:-:S05]  /*1000*/  IMAD R52, R52, -0xa0, RZ ;  /* 0xffffff6034347824 */ /* 0x000fca00078e02ff */
[----:B--2---:R-:W-:-:S14]  /*1010*/  R2UR UR5, R52 ;  /* 0x00000000340572ca */ /* 0x004fdc00000e0000 */
[----:B------:R-:W2:Y:S01]  /*1020*/  LDCU UR5, c[0x0][UR5+0x2b0] ;  /* 0x00005600050577ac */ /* 0x000ea20008000800 */
[----:B------:R-:W-:-:S05]  /*1030*/  CS2R.32 R52, SR_CgaSize ;  /* 0x0000000000347805 */ /* 0x000fca0000008a00 */
[----:B------:R-:W-:-:S05]  /*1040*/  IMAD R52, R52, -0xa0, RZ ;  /* 0xffffff6034347824 */ /* 0x000fca00078e02ff */
[----:B------:R-:W-:-:S14]  /*1050*/  R2UR UR4, R52 ;  /* 0x00000000340472ca */ /* 0x000fdc00000e0000 */
[----:B------:R-:W3:Y:S01]  /*1060*/  LDCU UR4, c[0x0][UR4+0x2b4] ;  /* 0x00005680040477ac */ /* 0x000ee20008000800 */
[----:B------:R-:W4:Y:S01]  /*1070*/  S2UR UR20, SR_CTAID.Y ;  /* 0x00000000001479c3 */ /* 0x000f220000002600 */
[----:B------:R-:W-:-:S05]  /*1080*/  CS2R.32 R52, SR_CgaSize ;  /* 0x0000000000347805 */ /* 0x000fca0000008a00 */
[----:B------:R-:W-:-:S05]  /*1090*/  IMAD R52, R52, -0xa0, RZ ;  /* 0xffffff6034347824 */ /* 0x000fca00078e02ff */
[----:B------:R-:W-:-:S14]  /*10a0*/  R2UR UR7, R52 ;  /* 0x00000000340772ca */ /* 0x000fdc00000e0000 */
[----:B------:R-:W3:Y:S01]  /*10b0*/  LDCU UR7, c[0x0][UR7+0x2a0] ;  /* 0x00005400070777ac */ /* 0x000ee20008000800 */
[----:B------:R-:W-:-:S05]  /*10c0*/  CS2R.32 R52, SR_CgaSize ;  /* 0x0000000000347805 */ /* 0x000fca0000008a00 */
[----:B------:R-:W-:-:S05]  /*10d0*/  IMAD R52, R52, -0xa0, RZ ;  /* 0xffffff6034347824 */ /* 0x000fca00078e02ff */
[----:B------:R-:W-:-:S14]  /*10e0*/  R2UR UR63, R52 ;  /* 0x00000000343f72ca */ /* 0x000fdc00000e0000 */
[----:B------:R-:W3:Y:S01]  /*10f0*/  LDCU UR63, c[0x0][UR63+0x2a4] ;  /* 0x000054803f3f77ac */ /* 0x000ee20008000800 */
[----:B------:R-:W-:Y:S01]  /*1100*/  UISETP.GT.U32.AND UP0, UPT, UR48, 0xffff, UPT ;  /* 0x0000ffff3000788c */ /* 0x000fe2000bf04070 */
[----:B------:R-:W3:Y:S01]  /*1110*/  LDCU UR25, c[0x0][0xb24] ;  /* 0x00016480ff1977ac */ /* 0x000ee20008000800 */
[----:B------:R-:W3:Y:S01]  /*1120*/  LDCU UR45, c[0x0][0xb24] ;  /* 0x00016480ff2d77ac */ /* 0x000ee20008000800 */
[----:B-1----:R-:W-:Y:S01]  /*1130*/  I2FP.F32.U32 R3, UR24 ;  /* 0x0000001800037c45 */ /* 0x002fe20008201000 */
[----:B------:R-:W1:Y:S04]  /*1140*/  LDCU UR29, c[0x0][0xb30] ;  /* 0x00016600ff1d77ac */ /* 0x000e680008000800 */
[----:B--2---:R-:W-:Y:S01]  /*1150*/  FMUL R3, R3, UR5 ;  /* 0x0000000503037c20 */ /* 0x004fe20008400000 */
[----:B------:R-:W-:Y:S01]  /*1160*/  USHF.L.U32 UR22, UR47, 0x9, URZ ;  /* 0x000000092f167899 */ /* 0x000fe200080006ff */
[----:B----4-:R-:W-:Y:S01]  /*1170*/  I2FP.F32.U32 R2, UR20 ;  /* 0x0000001400027c45 */ /* 0x010fe20008201000 */
[----:B------:R-:W-:Y:S01]  /*1180*/  UMOV UR11, 0x55 ;  /* 0x00000055000b7882 */ /* 0x000fe20000000000 */
[----:B------:R-:W-:-:S02]  /*1190*/  USHF.L.U32 UR44, UR24, 0x6, URZ ;  /* 0x00000006182c7899 */ /* 0x000fc400080006ff */
[----:B------:R-:W2:Y:S01]  /*11a0*/  F2I.U32.TRUNC.NTZ R3, R3 ;  /* 0x0000000300037305 */ /* 0x000ea2000020f000 */
[----:B------:R-:W-:Y:S01]  /*11b0*/  USEL UR21, UR48, 0xffff, !UP0 ;  /* 0x0000ffff30157887 */ /* 0x000fe2000c000000 */
[----:B---3--:R-:W-:-:S06]  /*11c0*/  FMUL R2, R2, UR4 ;  /* 0x0000000402027c20 */ /* 0x008fcc0008400000 */
[----:B------:R-:W3:Y:S01]  /*11d0*/  F2I.U32.TRUNC.NTZ R2, R2 ;  /* 0x0000000200027305 */ /* 0x000ee2000020f000 */
[----:B--2---:R-:W-:Y:S02]  /*11e0*/  R2UR UR4, R3 ;  /* 0x00000000030472ca */ /* 0x004fe400000e0000 */
[----:B------:R-:W-:Y:S02]  /*11f0*/  PRMT R3, RZ, 0x7610, R3 ;  /* 0x00007610ff037816 */ /* 0x000fe40000000003 */
[----:B---3--:R-:W-:Y:S02]  /*1200*/  R2UR UR6, R2 ;  /* 0x00000000020672ca */ /* 0x008fe400000e0000 */
[----:B------:R-:W-:-:S07]  /*1210*/  PRMT R2, RZ, 0x7610, R2 ;  /* 0x00007610ff027816 */ /* 0x000fce0000000002 */
[----:B------:R-:W-:-:S04]  /*1220*/  UIADD3 UR5, UPT, UPT, -UR4, URZ, URZ ;  /* 0x000000ff04057290 */ /* 0x000fc8000fffe1ff */
[----:B------:R-:W-:Y:S02]  /*1230*/  UIMAD UR5, UR7, UR5, UR24 ;  /* 0x00000005070572a4 */ /* 0x000fe4000f8e0218 */
[----:B------:R-:W-:-:S04]  /*1240*/  UIADD3 UR4, UPT, UPT, -UR6, URZ, URZ ;  /* 0x000000ff06047290 */ /* 0x000fc8000fffe1ff */
[----:B------:R-:W-:Y:S01]  /*1250*/  IMAD.U32 R52, RZ, RZ, UR5 ;  /* 0x00000005ff347e24 */ /* 0x000fe2000f8e00ff */
[----:B------:R-:W-:Y:S01]  /*1260*/  UIMAD UR63, UR63, UR4, UR20 ;  /* 0x000000043f3f72a4 */ /* 0x000fe2000f8e0214 */
[----:B-1----:R-:W-:Y:S11]  /*1270*/  BRA.U UP5, `(.L_x_18) ;  /* 0x0000000105607547 */ /* 0x002ff6000b800000 */
[----:B------:R-:W-:-:S13]  /*1280*/  R2UR UR4, R52 ;  /* 0x00000000340472ca */ /* 0x000fda00000e0000 */
[----:B------:R-:W-:Y:S02]  /*1290*/  UISETP.GT.U32.AND UP0, UPT, UR4, 0x1, UPT ;  /* 0x000000010400788c */ /* 0x000fe4000bf04070 */
[----:B------:R-:W-:Y:S02]  /*12a0*/  ULOP3.LUT UR10, UR4, 0xfffffffe, URZ, 0xc0, !UPT ;  /* 0xfffffffe040a7892 */ /* 0x000fe4000f8ec0ff */
[----:B------:R-:W-:Y:S02]  /*12b0*/  UISETP.NE.AND UP3, UPT, UR63, URZ, UP0 ;  /* 0x000000ff3f00728c */ /* 0x000fe40008765270 */
[----:B------:R-:W-:Y:S02]  /*12c0*/  UISETP.NE.AND UP2, UPT, UR63, 0x1, UP0 ;  /* 0x000000013f00788c */ /* 0x000fe40008745270 */
[----:B------:R-:W-:Y:S02]  /*12d0*/  UISETP.NE.AND UP1, UPT, UR63, 0x2, UP0 ;  /* 0x000000023f00788c */ /* 0x000fe40008725270 */
[----:B------:R-:W-:-:S02]  /*12e0*/  UISETP.NE.AND UP0, UPT, UR63, 0x3, UP0 ;  /* 0x000000033f00788c */ /* 0x000fc40008705270 */
[----:B------:R-:W-:Y:S02]  /*12f0*/  USEL UR6, URZ, 0x1, UP3 ;  /* 0x00000001ff067887 */ /* 0x000fe40009800000 */
[----:B------:R-:W-:Y:S02]  /*1300*/  USEL UR5, URZ, 0x4, UP2 ;  /* 0x00000004ff057887 */ /* 0x000fe40009000000 */
[----:B------:R-:W-:Y:S02]  /*1310*/  USEL UR4, URZ, 0x10, UP1 ;  /* 0x00000010ff047887 */ /* 0x000fe40008800000 */
[----:B------:R-:W-:Y:S02]  /*1320*/  USEL UR9, URZ, 0x40, UP0 ;  /* 0x00000040ff097887 */ /* 0x000fe40008000000 */
[----:B------:R-:W-:Y:S02]  /*1330*/  USEL UR8, URZ, 0x2, UP3 ;  /* 0x00000002ff087887 */ /* 0x000fe40009800000 */
[----:B------:R-:W-:-:S02]  /*1340*/  UIADD3 UR4, UPT, UPT, UR4, UR5, UR6 ;  /* 0x0000000504047290 */ /* 0x000fc4000fffe006 */
[----:B------:R-:W-:Y:S02]  /*1350*/  USEL UR6, URZ, 0x20, UP1 ;  /* 0x00000020ff067887 */ /* 0x000fe40008800000 */
[----:B------:R-:W-:Y:S02]  /*1360*/  USEL UR7, URZ, 0x8, UP2 ;  /* 0x00000008ff077887 */ /* 0x000fe40009000000 */
[----:B------:R-:W-:Y:S02]  /*1370*/  UIADD3 UR5, UPT, UPT, UR8, UR9, UR4 ;  /* 0x0000000908057290 */ /* 0x000fe4000fffe004 */
[----:B------:R-:W-:Y:S02]  /*1380*/  ULEA UR4, UR63, UR10, 0x1 ;  /* 0x0000000a3f047291 */ /* 0x000fe4000f8e08ff */
[----:B------:R-:W-:Y:S02]  /*1390*/  USEL UR8, URZ, 0x80, UP0 ;  /* 0x00000080ff087887 */ /* 0x000fe40008000000 */
[----:B------:R-:W-:-:S03]  /*13a0*/  UIADD3 UR5, UPT, UPT, UR6, UR7, UR5 ;  /* 0x0000000706057290 */ /* 0x000fc6000fffe005 */
[----:B------:R-:W-:Y:S01]  /*13b0*/  UMOV UR6, 0x3 ;  /* 0x0000000300067882 */ /* 0x000fe20000000000 */
[----:B------:R-:W-:Y:S02]  /*13c0*/  UIADD3 UR5, UPT, UPT, UR5, UR8, URZ ;  /* 0x0000000805057290 */ /* 0x000fe4000fffe0ff */
[----:B------:R-:W-:-:S04]  /*13d0*/  USHF.L.U32 UR4, UR6, UR4, URZ ;  /* 0x0000000406047299 */ /* 0x000fc800080006ff */
[----:B------:R-:W-:Y:S02]  /*13e0*/  MOV R3, UR5 ;  /* 0x0000000500037c02 */ /* 0x000fe40008000f00 */
[----:B------:R-:W-:-:S07]  /*13f0*/  IMAD.U32 R2, RZ, RZ, UR4 ;  /* 0x00000004ff027e24 */ /* 0x000fce000f8e00ff */
.L_x_18:
[----:B------:R-:W1:Y:S01]  /*1400*/  S2UR UR36, SR_CTAID.Z ;  /* 0x00000000002479c3 */ /* 0x000e620000002700 */
[----:B------:R-:W-:Y:S02]  /*1410*/  UISETP.GE.AND UP0, UPT, UR25, 0x1, UPT ;  /* 0x000000011900788c */ /* 0x000fe4000bf06270 */
[----:B------:R-:W-:Y:S02]  /*1420*/  ULOP3.LUT UR21, UR21, 0xffff, URZ, 0xc0, !UPT ;  /* 0x0000ffff15157892 */ /* 0x000fe4000f8ec0ff */
[----:B------:R-:W-:Y:S02]  /*1430*/  UISETP.NE.AND UP3, UPT, UR23, 0x2, UPT ;  /* 0x000000021700788c */ /* 0x000fe4000bf65270 */
[----:B------:R-:W-:Y:S02]  /*1440*/  ULOP3.LUT UR22, UR22, 0xc00, URZ, 0xc0, !UPT ;  /* 0x00000c0016167892 */ /* 0x000fe4000f8ec0ff */
[----:B------:R-:W-:Y:S02]  /*1450*/  ULOP3.LUT UR44, UR44, 0x40, URZ, 0xc0, !UPT ;  /* 0x000000402c2c7892 */ /* 0x000fe4000f8ec0ff */
[----:B------:R-:W-:Y:S01]  /*1460*/  USHF.L.U32 UR21, UR11, UR21, URZ ;  /* 0x000000150b157299 */ /* 0x000fe200080006ff */
[----:B------:R-:W-:Y:S11]  /*1470*/  BRA.U !UP0, `(.L_x_19) ;  /* 0x0000000108d47547 */ /* 0x000ff6000b800000 */
[----:B------:R-:W2:Y:S01]  /*1480*/  LDCU.128 UR12, c[0x0][0xb10] ;  /* 0x00016200ff0c77ac */ /* 0x000ea20008000c00 */
[----:B------:R-:W3:Y:S01]  /*1490*/  LDCU UR6, c[0x0][0x370] ;  /* 0x00006e00ff0677ac */ /* 0x000ee20008000800 */
[----:B------:R-:W4:Y:S01]  /*14a0*/  LDCU UR5, c[0x0][0x374] ;  /* 0x00006e80ff0577ac */ /* 0x000f220008000800 */
[----:B------:R-:W1:Y:S01]  /*14b0*/  LDCU UR28, c[0x0][0xb0c] ;  /* 0x00016180ff1c77ac */ /* 0x000e620008000800 */
[----:B------:R-:W1:Y:S01]  /*14c0*/  LDCU UR7, c[0x0][0xb20] ;  /* 0x00016400ff0777ac */ /* 0x000e620008000800 */
[----:B------:R-:W1:Y:S01]  /*14d0*/  LDCU.64 UR8, c[0x0][0xb28] ;  /* 0x00016500ff0877ac */ /* 0x000e620008000a00 */
[----:B--2---:R-:W-:Y:S02]  /*14e0*/  UISETP.NE.AND UP0, UPT, UR14, 0x1, UPT ;  /* 0x000000010e00788c */ /* 0x004fe4000bf05270 */
[----:B----4-:R-:W-:Y:S02]  /*14f0*/  UIMAD.WIDE.U32 UR10, UR5, UR15, URZ ;  /* 0x0000000f050a72a5 */ /* 0x010fe4000f8e00ff */
[----:B---3--:R-:W-:-:S02]  /*1500*/  UIMAD.WIDE.U32 UR18, UR6, UR12, URZ ;  /* 0x0000000c061272a5 */ /* 0x008fc4000f8e00ff */
[----:B-1----:R-:W-:Y:S02]  /*1510*/  UISETP.NE.AND UP1, UPT, UR28, 0x1, UPT ;  /* 0x000000011c00788c */ /* 0x002fe4000bf25270 */
[----:B------:R-:W-:Y:S01]  /*1520*/  UISETP.NE.AND UP2, UPT, UR25, 0x1, UPT ;  /* 0x000000011900788c */ /* 0x000fe2000bf45270 */
[----:B------:R-:W-:Y:S02]  /*1530*/  UMOV UR10, UR11 ;  /* 0x0000000b000a7c82 */ /* 0x000fe40008000000 */
[----:B------:R-:W-:Y:S01]  /*1540*/  UMOV UR18, UR19 ;  /* 0x0000001300127c82 */ /* 0x000fe20008000000 */
[----:B------:R-:W-:Y:S02]  /*1550*/  @UP0 USHF.R.U32.HI UR5, URZ, UR7, UR10 ;  /* 0x00000007ff050299 */ /* 0x000fe4000801160a */
[----:B------:R-:W-:Y:S02]  /*1560*/  UIMAD.WIDE.U32 UR26, UR20, UR15, URZ ;  /* 0x0000000f141a72a5 */ /* 0x000fe4000f8e00ff */
[----:B------:R-:W-:-:S02]  /*1570*/  UIMAD.WIDE.U32 UR10, UR5, UR8, URZ ;  /* 0x00000008050a72a5 */ /* 0x000fc4000f8e00ff */
[----:B------:R-:W-:Y:S02]  /*1580*/  @UP1 USHF.R.U32.HI UR6, URZ, UR13, UR18 ;  /* 0x0000000dff061299 */ /* 0x000fe40008011612 */
[----:B------:R-:W-:Y:S02]  /*1590*/  UIMAD.WIDE.U32 UR16, UR24, UR12, URZ ;  /* 0x0000000c181072a5 */ /* 0x000fe4000f8e00ff */
[----:B------:R-:W-:Y:S01]  /*15a0*/  UIMAD.WIDE.U32 UR18, UR6, UR8, URZ ;  /* 0x00000008061272a5 */ /* 0x000fe2000f8e00ff */
[----:B------:R-:W-:Y:S01]  /*15b0*/  UMOV UR4, UR27 ;  /* 0x0000001b00047c82 */ /* 0x000fe20008000000 */
[----:B------:R-:W-:Y:S01]  /*15c0*/  UMOV UR10, UR11 ;  /* 0x0000000b000a7c82 */ /* 0x000fe20008000000 */
[----:B------:R-:W-:Y:S02]  /*15d0*/  USHF.R.U32.HI UR4, URZ, UR7, UR4 ;  /* 0x00000007ff047299 */ /* 0x000fe40008011604 */
[----:B------:R-:W-:Y:S02]  /*15e0*/  @UP2 USHF.R.U32.HI UR5, URZ, UR9, UR10 ;  /* 0x00000009ff052299 */ /* 0x000fe4000801160a */
[----:B------:R-:W-:Y:S01]  /*15f0*/  UMOV UR7, UR19 ;  /* 0x0000001300077c82 */ /* 0x000fe20008000000 */
[----:B------:R-:W-:Y:S01]  /*1600*/  UMOV UR16, UR17 ;  /* 0x0000001100107c82 */ /* 0x000fe20008000000 */
[----:B------:R-:W-:-:S02]  /*1610*/  @UP2 USHF.R.U32.HI UR6, URZ, UR9, UR7 ;  /* 0x00000009ff062299 */ /* 0x000fc40008011607 */
[----:B------:R-:W-:Y:S02]  /*1620*/  USHF.R.U32.HI UR13, URZ, UR13, UR16 ;  /* 0x0000000dff0d7299 */ /* 0x000fe40008011610 */
[----:B------:R-:W-:Y:S02]  /*1630*/  USEL UR4, UR20, UR4, !UP0 ;  /* 0x0000000414047287 */ /* 0x000fe4000c000000 */
[----:B------:R-:W-:Y:S02]  /*1640*/  UIMAD UR7, UR5, UR25, URZ ;  /* 0x00000019050772a4 */ /* 0x000fe4000f8e02ff */
[----:B------:R-:W-:Y:S02]  /*1650*/  USEL UR5, UR24, UR13, !UP1 ;  /* 0x0000000d18057287 */ /* 0x000fe4000c800000 */
[----:B------:R-:W-:Y:S02]  /*1660*/  UIMAD UR12, UR6, UR25, URZ ;  /* 0x00000019060c72a4 */ /* 0x000fe4000f8e02ff */
[----:B------:R-:W-:-:S02]  /*1670*/  UISETP.GE.AND UP0, UPT, UR4, UR7, UPT ;  /* 0x000000070400728c */ /* 0x000fc4000bf06270 */
[----:B------:R-:W-:Y:S02]  /*1680*/  UIMAD.WIDE.U32 UR10, UR4, UR8, URZ ;  /* 0x00000008040a72a5 */ /* 0x000fe4000f8e00ff */
[----:B------:R-:W-:Y:S02]  /*1690*/  UISETP.GE.OR UP0, UPT, UR5, UR12, UP0 ;  /* 0x0000000c0500728c */ /* 0x000fe40008706670 */
[----:B------:R-:W-:Y:S02]  /*16a0*/  UIMAD.WIDE.U32 UR12, UR5, UR8, URZ ;  /* 0x00000008050c72a5 */ /* 0x000fe4000f8e00ff */
[----:B------:R-:W-:Y:S01]  /*16b0*/  UIADD3 UR10, UPT, UPT, -UR4, URZ, URZ ;  /* 0x000000ff040a7290 */ /* 0x000fe2000fffe1ff */
[----:B------:R-:W-:Y:S01]  /*16c0*/  UMOV UR8, UR11 ;  /* 0x0000000b00087c82 */ /* 0x000fe20008000000 */
[----:B------:R-:W-:Y:S02]  /*16d0*/  UIADD3 UR11, UPT, UPT, -UR5, URZ, URZ ;  /* 0x000000ff050b7290 */ /* 0x000fe4000fffe1ff */
[----:B------:R-:W-:-:S03]  /*16e0*/  USHF.R.U32.HI UR8, URZ, UR9, UR8 ;  /* 0x00000009ff087299 */ /* 0x000fc60008011608 */
[----:B------:R-:W-:Y:S01]  /*16f0*/  @!UP0 UMOV UR7, UR13 ;  /* 0x0000000d00078c82 */ /* 0x000fe20008000000 */
[----:B------:R-:W-:Y:S02]  /*1700*/  UIMAD UR20, UR14, UR10, UR20 ;  /* 0x0000000a0e1472a4 */ /* 0x000fe4000f8e0214 */
[----:B------:R-:W-:Y:S02]  /*1710*/  USEL UR8, UR4, UR8, !UP2 ;  /* 0x0000000804087287 */ /* 0x000fe4000d000000 */
[----:B------:R-:W-:Y:S02]  /*1720*/  @!UP0 USHF.R.U32.HI UR7, URZ, UR9, UR7 ;  /* 0x00000009ff078299 */ /* 0x000fe40008011607 */
[----:B------:R-:W-:Y:S02]  /*1730*/  UIADD3 UR9, UPT, UPT, -UR8, URZ, URZ ;  /* 0x000000ff08097290 */ /* 0x000fe4000fffe1ff */
[----:B------:R-:W-:Y:S02]  /*1740*/  @!UP0 USEL UR7, UR5, UR7, !UP2 ;  /* 0x0000000705078287 */ /* 0x000fe4000d000000 */
[----:B------:R-:W-:-:S02]  /*1750*/  UIMAD UR9, UR25, UR9, UR4 ;  /* 0x00000009190972a4 */ /* 0x000fc4000f8e0204 */
[----:B------:R-:W-:Y:S02]  /*1760*/  @!UP0 UIADD3 UR8, UPT, UPT, UR8, -UR7, URZ ;  /* 0x8000000708088290 */ /* 0x000fe4000fffe0ff */
[----:B------:R-:W-:Y:S02]  /*1770*/  @!UP0 UIMAD UR6, UR9, UR6, UR7 ;  /* 0x00000006090682a4 */ /* 0x000fe4000f8e0207 */
[----:B------:R-:W-:Y:S02]  /*1780*/  @!UP0 UIMAD UR4, UR8, UR25, UR5 ;  /* 0x00000019080482a4 */ /* 0x000fe4000f8e0205 */
[----:B------:R-:W-:Y:S02]  /*1790*/  UIMAD UR24, UR28, UR11, UR24 ;  /* 0x0000000b1c1872a4 */ /* 0x000fe4000f8e0218 */
[----:B------:R-:W-:Y:S01]  /*17a0*/  UIMAD UR20, UR4, UR14, UR20 ;  /* 0x0000000e041472a4 */ /* 0x000fe2000f8e0214 */
[----:B------:R-:W-:Y:S02]  /*17b0*/  @!UP0 UMOV UR5, UR6 ;  /* 0x0000000600058c82 */ /* 0x000fe40008000000 */
[----:B------:R-:W-:-:S12]  /*17c0*/  UIMAD UR24, UR5, UR28, UR24 ;  /* 0x0000001c051872a4 */ /* 0x000fd8000f8e0218 */
.L_x_19:
[----:B------:R-:W-:-:S09]  /*17d0*/  UISETP.NE.AND UP0, UPT, UR29, 0x1, UPT ;  /* 0x000000011d00788c */ /* 0x000fd2000bf05270 */
[----:B------:R-:W-:Y:S05]  /*17e0*/  BRA.U UP0, `(.L_x_20) ;  /* 0x0000000100447547 */ /* 0x000fea000b800000 */
[----:B------:R-:W2:Y:S01]  /*17f0*/  LDCU.128 UR8, c[0x0][0xb10] ;  /* 0x00016200ff0877ac */ /* 0x000ea20008000c00 */
[----:B------:R-:W3:Y:S01]  /*1800*/  LDCU UR12, c[0x0][0xb0c] ;  /* 0x00016180ff0c77ac */ /* 0x000ee20008000800 */
[----:B------:R-:W4:Y:S01]  /*1810*/  LDCU UR13, c[0x0][0xb20] ;  /* 0x00016400ff0d77ac */ /* 0x000f220008000800 */
[----:B--2---:R-:W-:Y:S02]  /*1820*/  UIMAD.WIDE.U32 UR6, UR24, UR8, URZ ;  /* 0x00000008180672a5 */ /* 0x004fe4000f8e00ff */
[----:B------:R-:W-:Y:S02]  /*1830*/  UIMAD.WIDE.U32 UR4, UR20, UR11, URZ ;  /* 0x0000000b140472a5 */ /* 0x000fe4000f8e00ff */
[----:B---3--:R-:W-:Y:S02]  /*1840*/  UISETP.NE.AND UP1, UPT, UR12, 0x1, UPT ;  /* 0x000000010c00788c */ /* 0x008fe4000bf25270 */
[----:B------:R-:W-:Y:S01]  /*1850*/  UISETP.NE.AND UP0, UPT, UR10, 0x1, UPT ;  /* 0x000000010a00788c */ /* 0x000fe2000bf05270 */
[----:B------:R-:W-:-:S02]  /*1860*/  UMOV UR6, UR7 ;  /* 0x0000000700067c82 */ /* 0x000fc40008000000 */
[----:B------:R-:W-:Y:S01]  /*1870*/  UMOV UR4, UR5 ;  /* 0x0000000500047c82 */ /* 0x000fe20008000000 */
[----:B------:R-:W-:Y:S02]  /*1880*/  USHF.R.U32.HI UR6, URZ, UR9, UR6 ;  /* 0x00000009ff067299 */ /* 0x000fe40008011606 */
[----:B----4-:R-:W-:Y:S02]  /*1890*/  USHF.R.U32.HI UR4, URZ, UR13, UR4 ;  /* 0x0000000dff047299 */ /* 0x010fe40008011604 */
[----:B------:R-:W-:Y:S02]  /*18a0*/  USEL UR5, UR24, UR6, !UP1 ;  /* 0x0000000618057287 */ /* 0x000fe4000c800000 */
[----:B------:R-:W-:-:S04]  /*18b0*/  USEL UR4, UR20, UR4, !UP0 ;  /* 0x0000000414047287 */ /* 0x000fc8000c000000 */
[----:B------:R-:W-:Y:S02]  /*18c0*/  UIADD3 UR6, UPT, UPT, UR5, -UR4, URZ ;  /* 0x8000000405067290 */ /* 0x000fe4000fffe0ff */
[----:B------:R-:W-:Y:S02]  /*18d0*/  UIADD3 UR4, UPT, UPT, -UR5, UR4, URZ ;  /* 0x0000000405047290 */ /* 0x000fe4000fffe1ff */
[----:B------:R-:W-:Y:S02]  /*18e0*/  UIMAD UR20, UR6, UR10, UR20 ;  /* 0x0000000a061472a4 */ /* 0x000fe4000f8e0214 */
[----:B------:R-:W-:-:S12]  /*18f0*/  UIMAD UR24, UR4, UR12, UR24 ;  /* 0x0000000c041872a4 */ /* 0x000fd8000f8e0218 */
.L_x_20:
[----:B------:R-:W-:Y:S05]  /*1900*/  BRA.U !UP6, `(.L_x_21) ;  /* 0x000000010e0c7547 */ /* 0x000fea000b800000 */
[----:B------:R-:W-:Y:S01]  /*1910*/  UCGABAR_WAIT ;  /* 0x0000000000007dc7 */ /* 0x000fe20008000000 */
[----:B------:R-:W-:Y:S01]  /*1920*/  CCTL.IVALL ;  /* 0x00000000ff00798f */ /* 0x000fe20002000000 */
[----:B------:R-:W-:Y:S05]  /*1930*/  BRA `(.L_x_22) ;  /* 0x0000000000047947 */ /* 0x000fea0003800000 */
.L_x_21:
[----:B------:R-:W-:Y:S06]  /*1940*/  BAR.SYNC.DEFER_BLOCKING 0x0 ;  /* 0x0000000000007b1d */ /* 0x000fec0000010000 */
.L_x_22:
[----:B------:R-:W-:Y:S05]  /*1950*/  BRA.U UP3, `(.L_x_23) ;  /* 0x0000001903207547 */ /* 0x000fea000b800000 */
[----:B------:R-:W2:Y:S01]  /*1960*/  LDCU UR6, c[0x0][0x38c] ;  /* 0x00007180ff0677ac */ /* 0x000ea20008000800 */
[----:B------:R-:W-:Y:S01]  /*1970*/  PLOP3.LUT P1, PT, PT, PT, UP4, 0x80, 0x8 ;  /* 0x000000000008781c */ /* 0x000fe20003f2f048 */
[----:B------:R-:W-:Y:S01]  /*1980*/  IMAD.MOV.U32 R12, RZ, RZ, 0x1 ;  /* 0x00000001ff0c7424 */ /* 0x000fe200078e00ff */
[----:B------:R-:W-:Y:S02]  /*1990*/  ISETP.NE.AND P2, PT, R0, RZ, P3 ;  /* 0x000000ff0000720c */ /* 0x000fe40001f45270 */
[----:B------:R-:W-:Y:S02]  /*19a0*/  CS2R R10, SRZ ;  /* 0x00000000000a7805 */ /* 0x000fe4000001ff00 */
[----:B------:R-:W-:Y:S01]  /*19b0*/  PLOP3.LUT P1, PT, P1, PT, PT, 0x8, 0x80 ;  /* 0x000000000080781c */ /* 0x000fe20000f2e170 */
[----:B------:R-:W-:Y:S01]  /*19c0*/  IMAD.MOV.U32 R9, RZ, RZ, RZ ;  /* 0x000000ffff097224 */ /* 0x000fe200078e00ff */
[----:B------:R-:W3:Y:S01]  /*19d0*/  LDCU UR38, c[0x0][0x370] ;  /* 0x00006e00ff2677ac */ /* 0x000ee20008000800 */
[----:B------:R-:W-:Y:S01]  /*19e0*/  IMAD.MOV.U32 R8, RZ, RZ, 0x1 ;  /* 0x00000001ff087424 */ /* 0x000fe200078e00ff */
[----:B------:R-:W4:Y:S01]  /*19f0*/  LDCU.64 UR26, c[0x0][0x348] ;  /* 0x00006900ff1a77ac */ /* 0x000f220008000a00 */
[----:B------:R-:W-:Y:S01]  /*1a00*/  ULEA.HI UR42, UR22, UR44, URZ, 0x1a ;  /* 0x0000002c162a7291 */ /* 0x000fe2000f8fd0ff */
[----:B------:R-:W1:Y:S01]  /*1a10*/  LDCU UR37, c[0x0][0x374] ;  /* 0x00006e80ff2577ac */ /* 0x000e620008000800 */
[----:B--2---:R-:W-:-:S02]  /*1a20*/  UIADD3 UR5, UPT, UPT, UR6, 0x3f, URZ ;  /* 0x0000003f06057890 */ /* 0x004fc4000fffe0ff */
[----:B------:R-:W-:Y:S02]  /*1a30*/  UIADD3 UR48, UPT, UPT, UR6, 0x7e, URZ ;  /* 0x0000007e06307890 */ /* 0x000fe4000fffe0ff */
[----:B------:R-:W-:Y:S01]  /*1a40*/  USHF.R.S32.HI UR4, URZ, 0x1f, UR5 ;  /* 0x0000001fff047899 */ /* 0x000fe20008011405 */
[----:B------:R-:W-:-:S03]  /*1a50*/  UMOV UR7, URZ ;  /* 0x000000ff00077c82 */ /* 0x000fc60008000000 */
[----:B------:R-:W-:Y:S02]  /*1a60*/  ULEA.HI UR4, UR4, UR5, URZ, 0x6 ;  /* 0x0000000504047291 */ /* 0x000fe4000f8f30ff */
[----:B------:R-:W-:Y:S02]  /*1a70*/  UIADD3 UR5, UPT, UPT, UR6, -0x1, URZ ;  /* 0xffffffff06057890 */ /* 0x000fe4000fffe0ff */
[----:B------:R-:W-:Y:S02]  /*1a80*/  USHF.R.S32.HI UR40, URZ, 0x6, UR4 ;  /* 0x00000006ff287899 */ /* 0x000fe40008011404 */
[----:B------:R-:W-:Y:S02]  /*1a90*/  UISETP.GE.U32.AND UP1, UPT, UR5, -0x7f, UPT ;  /* 0xffffff810500788c */ /* 0x000fe4000bf26070 */
[----:B------:R-:W-:-:S04]  /*1aa0*/  UISETP.LT.U32.AND UP0, UPT, UR40, 0xd, UPT ;  /* 0x0000000d2800788c */ /* 0x000fc8000bf01070 */
[----:B------:R-:W-:Y:S02]  /*1ab0*/  USEL UR39, UR40, 0xd, UP0 ;  /* 0x0000000d28277887 */ /* 0x000fe40008000000 */
[----:B------:R-:W-:Y:S02]  /*1ac0*/  UISETP.NE.AND UP0, UPT, UR23, URZ, UPT ;  /* 0x000000ff1700728c */ /* 0x000fe4000bf05270 */
[----:B------:R-:W-:Y:S02]  /*1ad0*/  UIADD3 UR4, UPT, UPT, UR39, -0x1, URZ ;  /* 0xffffffff27047890 */ /* 0x000fe4000fffe0ff */
[----:B------:R-:W-:Y:S02]  /*1ae0*/  @UP1 UIADD3 UR4, UPT, UPT, UR39, URZ, URZ ;  /* 0x000000ff27041290 */ /* 0x000fe4000fffe0ff */
[----:B------:R-:W-:Y:S02]  /*1af0*/  USEL UR23, UR46, 0x2, UP0 ;  /* 0x000000022e177887 */ /* 0x000fe40008000000 */
[----:B------:R-:W-:-:S02]  /*1b00*/  UIADD3 UR43, UPT, UPT, UR40, -UR39, URZ ;  /* 0x80000027282b7290 */ /* 0x000fc4000fffe0ff */
[----:B------:R-:W-:Y:S02]  /*1b10*/  UIADD3 UR25, UPT, UPT, UR4, 0x1, URZ ;  /* 0x0000000104197890 */ /* 0x000fe4000fffe0ff */
[----:B-1-34-:R-:W-:-:S12]  /*1b20*/  UIADD3 UR41, UPT, UPT, -UR4, URZ, URZ ;  /* 0x000000ff04297290 */ /* 0x01afd8000fffe1ff */
.L_x_43:
[----:B------:R-:W-:Y:S01]  /*1b30*/  UISETP.NE.AND UP0, UPT, UR47, URZ, UPT ;  /* 0x000000ff2f00728c */ /* 0x000fe2000bf05270 */
[----:B------:R-:W1:Y:S08]  /*1b40*/  S2UR UR47, SR_CgaCtaId ;  /* 0x00000000002f79c3 */ /* 0x000e700000008800 */
[----:B------:R-:W-:Y:S05]  /*1b50*/  BRA.U UP0, `(.L_x_24) ;  /* 0x0000000100347547 */ /* 0x000fea000b800000 */
[----:B------:R-:W2:Y:S01]  /*1b60*/  S2R R0, SR_CgaCtaId ;  /* 0x0000000000007919 */ /* 0x000ea20000008800 */
[----:B------:R-:W-:-:S04]  /*1b70*/  MOV R2, 0x400 ;  /* 0x0000040000027802 */ /* 0x000fc80000000f00 */
[----:B--2---:R-:W-:Y:S02]  /*1b80*/  LEA R0, R0, R2, 0x18 ;  /* 0x0000000200007211 */ /* 0x004fe400078ec0ff */
[----:B------:R-:W-:-:S03]  /*1b90*/  SHF.L.U32 R2, R8, 0x1f, RZ ;  /* 0x0000001f08027819 */ /* 0x000fc600000006ff */
[----:B------:R-:W-:-:S04]  /*1ba0*/  IMAD R0, R9, 0x8, R0 ;  /* 0x0000000809007824 */ /* 0x000fc800078e0200 */
[----:B------:R-:W2:Y:S02]  /*1bb0*/  SYNCS.PHASECHK.TRANS64.TRYWAIT P0, [R0+URZ+0x190], R2 ;  /* 0x00019002000075a7 */ /* 0x000ea400080011ff */
[----:B--2---:R-:W-:Y:S05]  /*1bc0*/  @!P0 BRA `(.L_x_25) ;  /* 0x0000007800148947 */ /* 0x004fea0003800000 */
.L_x_159:
[----:B------:R-:W-:Y:S01]  /*1bd0*/  VIADD R9, R9, 0x1 ;  /* 0x0000000109097836 */ /* 0x000fe20000000000 */
[----:B------:R2:W-:Y:S04]  /*1be0*/  SYNCS.ARRIVE.TRANS64.A1T0 RZ, [R0+URZ+0x180], RZ ;  /* 0x000180ff00ff79a7 */ /* 0x0005e800081000ff */
[----:B------:R-:W-:-:S04]  /*1bf0*/  ISETP.NE.AND P0, PT, R9, 0x2, PT ;  /* 0x000000020900780c */ /* 0x000fc80003f05270 */
[----:B------:R-:W-:Y:S02]  /*1c00*/  SEL R9, R9, RZ, P0 ;  /* 0x000000ff09097207 */ /* 0x000fe40000000000 */
[----:B--2---:R-:W-:-:S04]  /*1c10*/  SEL R0, RZ, 0x1, P0 ;  /* 0x00000001ff007807 */ /* 0x004fc80000000000 */
[----:B------:R-:W-:-:S07]  /*1c20*/  LOP3.LUT R8, R8, R0, RZ, 0x3c, !PT ;  /* 0x0000000008087212 */ /* 0x000fce00078e3cff */
.L_x_24:
[----:B------:R-:W-:Y:S01]  /*1c30*/  UMOV UR6, 0x400 ;  /* 0x0000040000067882 */ /* 0x000fe20000000000 */
[----:B------:R-:W-:Y:S01]  /*1c40*/  SHF.L.U32 R0, R12, 0x1f, RZ ;  /* 0x0000001f0c007819 */ /* 0x000fe200000006ff */
[----:B-1----:R-:W-:Y:S02]  /*1c50*/  ULEA UR6, UR47, UR6, 0x18 ;  /* 0x000000062f067291 */ /* 0x002fe4000f8ec0ff */
[----:B------:R-:W-:Y:S02]  /*1c60*/  UISETP.GE.U32.AND UP0, UPT, UR48, 0x7f, UPT ;  /* 0x0000007f3000788c */ /* 0x000fe4000bf06070 */
[----:B------:R-:W-:Y:S02]  /*1c70*/  ULEA UR4, UR7, UR6, 0x3 ;  /* 0x0000000607047291 */ /* 0x000fe4000f8e18ff */
[----:B------:R-:W-:Y:S01]  /*1c80*/  ULEA UR11, UR20, UR44, 0x7 ;  /* 0x0000002c140b7291 */ /* 0x000fe2000f8e38ff */
[----:B------:R-:W-:-:S06]  /*1c90*/  UMOV UR13, URZ ;  /* 0x000000ff000d7c82 */ /* 0x000fcc0008000000 */
[----:B------:R1:W2:Y:S01]  /*1ca0*/  SYNCS.PHASECHK.TRANS64.TRYWAIT P0, [UR4+0x68], R0 ;  /* 0x00006800ff0075a7 */ /* 0x0002a20008001104 */
[----:B------:R-:W-:-:S04]  /*1cb0*/  ULEA.HI UR4, UR24, UR24, URZ, 0x1 ;  /* 0x0000001818047291 */ /* 0x000fc8000f8f08ff */
[----:B------:R-:W-:-:S04]  /*1cc0*/  USHF.L.U32 UR4, UR4, 0x6, URZ ;  /* 0x0000000604047899 */ /* 0x000fc800080006ff */
[----:B------:R-:W-:-:S04]  /*1cd0*/  ULOP3.LUT UR35, UR4, 0xffffff80, URZ, 0xc0, !UPT ;  /* 0xffffff8004237892 */ /* 0x000fc8000f8ec0ff */
[----:B------:R-:W-:Y:S01]  /*1ce0*/  UIADD3 UR35, UPT, UPT, UR42, UR35, URZ ;  /* 0x000000232a237290 */ /* 0x000fe2000fffe0ff */
[----:B------:R-:W-:Y:S11]  /*1cf0*/  BRA.U !UP0, `(.L_x_26) ;  /* 0x0000000108c47547 */ /* 0x000ff6000b800000 */
[----:B------:R-:W-:Y:S01]  /*1d00*/  UMOV UR16, UR41 ;  /* 0x0000002900107c82 */ /* 0x000fe20008000000 */
[----:B------:R-:W-:Y:S01]  /*1d10*/  UMOV UR4, UR7 ;  /* 0x0000000700047c82 */ /* 0x000fe20008000000 */
[----:B------:R-:W-:-:S05]  /*1d20*/  UMOV UR34, URZ ;  /* 0x000000ff00227c82 */ /* 0x000fca0008000000 */
.L_x_32:
[----:B------:R-:W-:Y:S01]  /*1d30*/  ULEA UR33, UR4, UR6, 0x3 ;  /* 0x0000000604217291 */ /* 0x000fe2000f8e18ff */
[----:B------:R-:W-:Y:S01]  /*1d40*/  @P3 MOV R2, 0x8000 ;  /* 0x0000800000023802 */ /* 0x000fe20000000f00 */
[----:B--234-:R-:W-:Y:S10]  /*1d50*/  @P0 BRA `(.L_x_27) ;  /* 0x00000000000c0947 */ /* 0x01cff40003800000 */
[----:B------:R-:W-:-:S04]  /*1d60*/  SHF.L.U32 R3, R12, 0x1f, RZ ;  /* 0x0000001f0c037819 */ /* 0x000fc800000006ff */
[----:B------:R-:W2:Y:S02]  /*1d70*/  SYNCS.PHASECHK.TRANS64.TRYWAIT P0, [UR33+0x68], R3 ;  /* 0x00006803ff0075a7 */ /* 0x000ea40008001121 */
[----:B--2---:R-:W-:Y:S05]  /*1d80*/  @!P0 BRA `(.L_x_28) ;  /* 0x0000007400b88947 */ /* 0x004fea0003800000 */
.L_x_27:
[----:B------:R2:W-:Y:S01]  /*1d90*/  @P3 SYNCS.ARRIVE.TRANS64 RZ, [UR33], R2 ;  /* 0x00000002ffff39a7 */ /* 0x0005e20008000021 */
[----:B------:R-:W-:Y:S02]  /*1da0*/  ULOP3.LUT UR5, UR23, 0x2, URZ, 0xfc, !UPT ;  /* 0x0000000217057892 */ /* 0x000fe4000f8efcff */
[----:B------:R-:W-:Y:S02]  /*1db0*/  UIADD3 UR16, UPT, UPT, UR16, 0x1, URZ ;  /* 0x0000000110107890 */ /* 0x000fe4000fffe0ff */
[----:B------:R-:W-:Y:S02]  /*1dc0*/  UISETP.NE.AND UP0, UPT, UR5, 0x2, UPT ;  /* 0x000000020500788c */ /* 0x000fe4000bf05270 */
[----:B------:R-:W-:-:S07]  /*1dd0*/  UISETP.NE.AND UP2, UPT, UR16, 0x1, UPT ;  /* 0x000000011000788c */ /* 0x000fce000bf45270 */
[----:B------:R-:W-:Y:S05]  /*1de0*/  BRA.U UP0, `(.L_x_29) ;  /* 0x0000000100047547 */ /* 0x000fea000b800000 */
[----:B------:R-:W-:Y:S05]  /*1df0*/  BPT.TRAP 0x1 ;  /* 0x000000040000795c */ /* 0x000fea0000300000 */
.L_x_29:
[----:B------:R-:W-:Y:S04]  /*1e00*/  BSSY.RECONVERGENT B0, `(.L_x_30) ;  /* 0x0000003000007945 */ /* 0x000fe80003800200 */
[----:B------:R-:W-:Y:S05]  /*1e10*/  @!P2 BRA `(.L_x_31) ;  /* 0x000000000004a947 */ /* 0x000fea0003800000 */
[----:B------:R-:W-:Y:S05]  /*1e20*/  BPT.TRAP 0x1 ;  /* 0x000000040000795c */ /* 0x000fea0000300000 */
.L_x_31:
[----:B------:R-:W-:Y:S05]  /*1e30*/  BSYNC.RECONVERGENT B0 ;  /* 0x0000000000007941 */ /* 0x000fea0003800200 */
.L_x_30:
[----:B------:R-:W-:Y:S02]  /*1e40*/  UIADD3 UR5, UPT, UPT, UR4, 0x1, URZ ;  /* 0x0000000104057890 */ /* 0x000fe4000fffe0ff */
[----:B------:R-:W-:Y:S02]  /*1e50*/  UIADD3 UR14, UP1, UPT, UR26, 0x80, URZ ;  /* 0x000000801a0e7890 */ /* 0x000fe4000ff3e0ff */
[----:B------:R-:W-:Y:S02]  /*1e60*/  UISETP.NE.AND UP0, UPT, UR5, 0xd, UPT ;  /* 0x0000000d0500788c */ /* 0x000fe4000bf05270 */
[----:B------:R-:W-:Y:S02]  /*1e70*/  ULOP3.LUT UR33, UR33, 0xfefffff8, URZ, 0xc0, !UPT ;  /* 0xfefffff821217892 */ /* 0x000fe4000f8ec0ff */
[----:B------:R-:W-:Y:S02]  /*1e80*/  USEL UR8, URZ, 0x1, UP0 ;  /* 0x00000001ff087887 */ /* 0x000fe40008000000 */
[----:B------:R-:W-:-:S02]  /*1e90*/  USEL UR7, UR5, URZ, UP0 ;  /* 0x000000ff05077287 */ /* 0x000fc40008000000 */
[----:B------:R-:W-:Y:S02]  /*1ea0*/  UIADD3.X UR15, UPT, UPT, URZ, UR27, URZ, UP1, !UPT ;  /* 0x0000001bff0f7290 */ /* 0x000fe40008ffe4ff */
[----:B------:R-:W-:Y:S01]  /*1eb0*/  ULEA UR5, UR7, UR6, 0x3 ;  /* 0x0000000607057291 */ /* 0x000fe2000f8e18ff */
[----:B------:R-:W-:Y:S01]  /*1ec0*/  LOP3.LUT R12, R12, UR8, RZ, 0x3c, !PT ;  /* 0x000000080c0c7c12 */ /* 0x000fe2000f8e3cff */
[----:B------:R-:W-:Y:S02]  /*1ed0*/  USHF.L.U32 UR8, UR4, 0xd, URZ ;  /* 0x0000000d04087899 */ /* 0x000fe400080006ff */
[----:B------:R-:W-:Y:S01]  /*1ee0*/  UIADD3 UR4, UP0, UPT, UR26, 0x180, URZ ;  /* 0x000001801a047890 */ /* 0x000fe2000ff1e0ff */
[----:B-1----:R-:W-:Y:S01]  /*1ef0*/  SHF.L.U32 R0, R12, 0x1f, RZ ;  /* 0x0000001f0c007819 */ /* 0x002fe200000006ff */
[----:B------:R-:W-:Y:S02]  /*1f00*/  ULEA UR32, UR22, UR8, 0x1 ;  /* 0x0000000816207291 */ /* 0x000fe4000f8e08ff */
[----:B------:R-:W-:Y:S01]  /*1f10*/  UPRMT UR13, URZ, 0x5410, UR21 ;  /* 0x00005410ff0d7896 */ /* 0x000fe20008000015 */
[----:B------:R3:W4:Y:S01]  /*1f20*/  SYNCS.PHASECHK.TRANS64.TRYWAIT P0, [UR5+0x68], R0 ;  /* 0x00006800ff0075a7 */ /* 0x0007220008001105 */
[----:B------:R-:W-:-:S02]  /*1f30*/  UIADD3 UR32, UPT, UPT, UR6, 0x4300, UR32 ;  /* 0x0000430006207890 */ /* 0x000fc4000fffe020 */
[----:B------:R-:W-:Y:S02]  /*1f40*/  UIADD3 UR8, UPT, UPT, UR6, 0x1e300, UR8 ;  /* 0x0001e30006087890 */ /* 0x000fe4000fffe008 */
[----:B------:R-:W-:Y:S01]  /*1f50*/  UIADD3.X UR5, UPT, UPT, URZ, UR27, URZ, UP0, !UPT ;  /* 0x0000001bff057290 */ /* 0x000fe200087fe4ff */
[----:B------:R-:W-:Y:S01]  /*1f60*/  UMOV UR18, 0x0 ;  /* 0x0000000000127882 */ /* 0x000fe20000000000 */
[----:B------:R-:W-:Y:S01]  /*1f70*/  UMOV UR19, 0x10000000 ;  /* 0x1000000000137882 */ /* 0x000fe20000000000 */
[----:B------:R-:W-:Y:S01]  /*1f80*/  UMOV UR10, UR34 ;  /* 0x00000022000a7c82 */ /* 0x000fe20008000000 */
[----:B------:R-:W-:Y:S01]  /*1f90*/  UMOV UR12, UR36 ;  /* 0x00000024000c7c82 */ /* 0x000fe20008000000 */
[----:B------:R-:W-:Y:S01]  /*1fa0*/  UMOV UR9, UR33 ;  /* 0x0000002100097c82 */ /* 0x000fe20008000000 */
[----:B------:R1:W-:Y:S03]  /*1fb0*/  UTMALDG.3D.MULTICAST.2CTA [UR32], [UR14], UR13, desc[UR18] ;  /* 0x000012200e0073b4 */ /* 0x0003e6000821180d */
[----:B------:R2:W-:Y:S01]  /*1fc0*/  UTMALDG.3D.2CTA [UR8], [UR4], desc[UR18] ;  /* 0x00001208040075b4 */ /* 0x0005e20008211000 */
[----:B-1----:R-:W-:Y:S01]  /*1fd0*/  UIADD3 UR34, UPT, UPT, UR34, 0x40, URZ ;  /* 0x0000004022227890 */ /* 0x002fe2000fffe0ff */
[----:B------:R-:W-:Y:S01]  /*1fe0*/  UMOV UR13, UR25 ;  /* 0x00000019000d7c82 */ /* 0x000fe20008000000 */
[----:B--2---:R-:W-:Y:S01]  /*1ff0*/  UMOV UR4, UR7 ;  /* 0x0000000700047c82 */ /* 0x004fe20008000000 */
[----:B------:R-:W-:Y:S09]  /*2000*/  BRA.U UP2, `(.L_x_32) ;  /* 0xfffffffd02487547 */ /* 0x000ff2000b83ffff */
.L_x_26:
[----:B------:R-:W-:Y:S01]  /*2010*/  ULEA UR4, UR7, UR6, 0x3 ;  /* 0x0000000607047291 */ /* 0x000fe2000f8e18ff */
[----:B-1-3--:R-:W-:Y:S01]  /*2020*/  SHF.L.U32 R0, R12, 0x1f, RZ ;  /* 0x0000001f0c007819 */ /* 0x00afe200000006ff */
[----:B------:R-:W-:Y:S01]  /*2030*/  @!P1 SYNCS.ARRIVE.TRANS64.A1T0 RZ, [UR6+0x118], RZ ;  /* 0x000118ffffff99a7 */ /* 0x000fe20008100006 */
[----:B------:R-:W-:-:S06]  /*2040*/  UISETP.GT.AND UP0, UPT, UR40, UR39, UPT ;  /* 0x000000272800728c */ /* 0x000fcc000bf04270 */
[----:B--2-4-:R1:W2:Y:S03]  /*2050*/  SYNCS.PHASECHK.TRANS64.TRYWAIT P0, [UR4+0x68], R0 ;  /* 0x00006800ff0075a7 */ /* 0x0142a60008001104 */
[----:B------:R-:W-:Y:S05]  /*2060*/  BRA.U !UP0, `(.L_x_33) ;  /* 0x0000000108c47547 */ /* 0x000fea000b800000 */
[----:B------:R-:W-:Y:S01]  /*2070*/  UIADD3 UR24, UPT, UPT, UR43, UR13, URZ ;  /* 0x0000000d2b187290 */ /* 0x000fe2000fffe0ff */
[----:B------:R-:W-:-:S11]  /*2080*/  UMOV UR4, UR7 ;  /* 0x0000000700047c82 */ /* 0x000fd60008000000 */
.L_x_39:
[----:B------:R-:W-:Y:S01]  /*2090*/  ULEA UR17, UR4, UR6, 0x3 ;  /* 0x0000000604117291 */ /* 0x000fe2000f8e18ff */
[----:B--2---:R-:W-:Y:S01]  /*20a0*/  @P3 MOV R2, 0x8000 ;  /* 0x0000800000023802 */ /* 0x004fe20000000f00 */
[----:B--2-4-:R-:W-:Y:S10]  /*20b0*/  @P0 BRA `(.L_x_34) ;  /* 0x00000000000c0947 */ /* 0x014ff40003800000 */
[----:B------:R-:W-:-:S04]  /*20c0*/  SHF.L.U32 R3, R12, 0x1f, RZ ;  /* 0x0000001f0c037819 */ /* 0x000fc800000006ff */
[----:B------:R-:W2:Y:S02]  /*20d0*/  SYNCS.PHASECHK.TRANS64.TRYWAIT P0, [UR17+0x68], R3 ;  /* 0x00006803ff0075a7 */ /* 0x000ea40008001111 */
[----:B--2---:R-:W-:Y:S05]  /*20e0*/  @!P0 BRA `(.L_x_35) ;  /* 0x0000007000f88947 */ /* 0x004fea0003800000 */
.L_x_34:
[----:B------:R2:W-:Y:S01]  /*20f0*/  @P3 SYNCS.ARRIVE.TRANS64 RZ, [UR17], R2 ;  /* 0x00000002ffff39a7 */ /* 0x0005e20008000011 */
[----:B------:R-:W-:-:S04]  /*2100*/  ULOP3.LUT UR5, UR23, 0x2, URZ, 0xfc, !UPT ;  /* 0x0000000217057892 */ /* 0x000fc8000f8efcff */
[----:B------:R-:W-:-:S09]  /*2110*/  UISETP.NE.AND UP0, UPT, UR5, 0x2, UPT ;  /* 0x000000020500788c */ /* 0x000fd2000bf05270 */
[----:B------:R-:W-:Y:S05]  /*2120*/  BRA.U UP0, `(.L_x_36) ;  /* 0x0000000100047547 */ /* 0x000fea000b800000 */
[----:B------:R-:W-:Y:S05]  /*2130*/  BPT.TRAP 0x1 ;  /* 0x000000040000795c */ /* 0x000fea0000300000 */
.L_x_36:
[----:B------:R-:W-:Y:S04]  /*2140*/  BSSY.RECONVERGENT B0, `(.L_x_37) ;  /* 0x0000003000007945 */ /* 0x000fe80003800200 */
[----:B------:R-:W-:Y:S05]  /*2150*/  @!P2 BRA `(.L_x_38) ;  /* 0x000000000004a947 */ /* 0x000fea0003800000 */
[----:B------:R-:W-:Y:S05]  /*2160*/  BPT.TRAP 0x1 ;  /* 0x000000040000795c */ /* 0x000fea0000300000 */
.L_x_38:
[----:B------:R-:W-:Y:S05]  /*2170*/  BSYNC.RECONVERGENT B0 ;  /* 0x0000000000007941 */ /* 0x000fea0003800200 */
.L_x_37:
[----:B------:R-:W-:Y:S02]  /*2180*/  UIADD3 UR5, UPT, UPT, UR4, 0x1, URZ ;  /* 0x0000000104057890 */ /* 0x000fe4000fffe0ff */
[----:B------:R-:W-:Y:S02]  /*2190*/  USHF.L.U32 UR18, UR13, 0x6, URZ ;  /* 0x000000060d127899 */ /* 0x000fe400080006ff */
[----:B------:R-:W-:Y:S02]  /*21a0*/  UISETP.NE.AND UP0, UPT, UR5, 0xd, UPT ;  /* 0x0000000d0500788c */ /* 0x000fe4000bf05270 */
[----:B------:R-:W-:Y:S02]  /*21b0*/  ULOP3.LUT UR17, UR17, 0xfefffff8, URZ, 0xc0, !UPT ;  /* 0xfefffff811117892 */ /* 0x000fe4000f8ec0ff */
[----:B------:R-:W-:Y:S02]  /*21c0*/  USEL UR8, URZ, 0x1, UP0 ;  /* 0x00000001ff087887 */ /* 0x000fe40008000000 */
[----:B------:R-:W-:-:S02]  /*21d0*/  USEL UR7, UR5, URZ, UP0 ;  /* 0x000000ff05077287 */ /* 0x000fc40008000000 */
[----:B------:R-:W-:Y:S02]  /*21e0*/  UIADD3 UR14, UP0, UPT, UR26, 0x180, URZ ;  /* 0x000001801a0e7890 */ /* 0x000fe4000ff1e0ff */
        /* <DEDUP_REMOVED lines=9> */
[----:B------:R-:W-:Y:S02]  /*2280*/  UIADD3.X UR5, UPT, UPT, URZ, UR27, URZ, UP1, !UPT ;  /* 0x0000001bff057290 */ /* 0x000fe40008ffe4ff */
[----:B------:R-:W-:Y:S02]  /*2290*/  UIADD3 UR8, UPT, UPT, UR6, 0x1e300, UR8 ;  /* 0x0001e30006087890 */ /* 0x000fe4000fffe008 */
[----:B------:R-:W-:Y:S01]  /*22a0*/  UIADD3.X UR15, UPT, UPT, URZ, UR27, URZ, UP0, !UPT ;  /* 0x0000001bff0f7290 */ /* 0x000fe200087fe4ff */
[----:B------:R-:W-:Y:S01]  /*22b0*/  UMOV UR28, 0x0 ;  /* 0x00000000001c7882 */ /* 0x000fe20000000000 */
[----:B------:R-:W-:Y:S01]  /*22c0*/  UMOV UR29, 0x10000000 ;  /* 0x10000000001d7882 */ /* 0x000fe20000000000 */
[----:B------:R-:W-:Y:S01]  /*22d0*/  UMOV UR19, UR35 ;  /* 0x0000002300137c82 */ /* 0x000fe20008000000 */
[----:B------:R-:W-:Y:S01]  /*22e0*/  UMOV UR20, UR36 ;  /* 0x0000002400147c82 */ /* 0x000fe20008000000 */
[----:B------:R-:W-:Y:S01]  /*22f0*/  UMOV UR12, UR36 ;  /* 0x00000024000c7c82 */ /* 0x000fe20008000000 */
[----:B------:R1:W-:Y:S01]  /*2300*/  UTMALDG.3D.MULTICAST.2CTA [UR16], [UR4], UR10, desc[UR28] ;  /* 0x00001c10040073b4 */ /* 0x0003e2000821180a */
[----:B------:R-:W-:Y:S01]  /*2310*/  UMOV UR9, UR17 ;  /* 0x0000001100097c82 */ /* 0x000fe20008000000 */
[----:B------:R-:W-:-:S04]  /*2320*/  UIADD3 UR13, UPT, UPT, UR13, 0x1, URZ ;  /* 0x000000010d0d7890 */ /* 0x000fc8000fffe0ff */
[----:B------:R-:W-:Y:S01]  /*2330*/  UISETP.NE.AND UP0, UPT, UR13, UR24, UPT ;  /* 0x000000180d00728c */ /* 0x000fe2000bf05270 */
[----:B-1----:R-:W-:Y:S01]  /*2340*/  UMOV UR10, UR18 ;  /* 0x00000012000a7c82 */ /* 0x002fe20008000000 */
[----:B------:R-:W-:Y:S01]  /*2350*/  UMOV UR4, UR7 ;  /* 0x0000000700047c82 */ /* 0x000fe20008000000 */
[----:B------:R3:W-:Y:S06]  /*2360*/  UTMALDG.3D.2CTA [UR8], [UR14], desc[UR28] ;  /* 0x00001c080e0075b4 */ /* 0x0007ec0008211000 */
[----:B---3--:R-:W-:Y:S05]  /*2370*/  BRA.U UP0, `(.L_x_39) ;  /* 0xfffffffd00447547 */ /* 0x008fea000b83ffff */
.L_x_33:
[C---:B------:R-:W-:Y:S01]  /*2380*/  LEA R3, R11.reuse, UR6, 0x3 ;  /* 0x000000060b037c11 */ /* 0x040fe2000f8e18ff */
[----:B------:R-:W-:Y:S01]  /*2390*/  NOP ;  /* 0x0000000000007918 */ /* 0x000fe20000000000 */
[----:B-1----:R-:W-:Y:S02]  /*23a0*/  SHF.L.U32 R0, R10, 0x1f, RZ ;  /* 0x0000001f0a007819 */ /* 0x002fe400000006ff */
[----:B------:R-:W-:Y:S02]  /*23b0*/  LEA R4, R11, UR6, 0x4 ;  /* 0x000000060b047c11 */ /* 0x000fe4000f8e20ff */
[----:B--2-4-:R-:W1:Y:S02]  /*23c0*/  SYNCS.PHASECHK.TRANS64.TRYWAIT P0, [R3+URZ+0x120], R0 ;  /* 0x00012000030075a7 */ /* 0x014e6400080011ff */
[----:B-1----:R-:W-:Y:S05]  /*23d0*/  @!P0 BRA `(.L_x_40) ;  /* 0x0000007000548947 */ /* 0x002fea0003800000 */
.L_x_162:
[----:B------:R-:W2:Y:S01]  /*23e0*/  LDS.128 R4, [R4+0x1b0] ;  /* 0x0001b00004047984 */ /* 0x000ea20000000c00 */
[----:B------:R-:W-:Y:S01]  /*23f0*/  UISETP.GE.AND UP0, UPT, UR45, 0x1, UPT ;  /* 0x000000012d00788c */ /* 0x000fe2000bf06270 */
[----:B------:R-:W-:Y:S01]  /*2400*/  @!PT LDS RZ, [RZ] ;  /* 0x00000000fffff984 */ /* 0x000fe20000000800 */
[----:B------:R-:W-:Y:S01]  /*2410*/  @!PT LDS RZ, [RZ] ;  /* 0x00000000fffff984 */ /* 0x000fe20000000800 */
[----:B------:R-:W-:Y:S01]  /*2420*/  @!PT LDS RZ, [RZ] ;  /* 0x00000000fffff984 */ /* 0x000fe20000000800 */
[----:B------:R-:W-:Y:S01]  /*2430*/  @!PT LDS RZ, [RZ] ;  /* 0x00000000fffff984 */ /* 0x000fe20000000800 */
[----:B------:R3:W-:Y:S06]  /*2440*/  MEMBAR.ALL.CTA ;  /* 0x0000000000007992 */ /* 0x0007ec0000008000 */
[----:B---3--:R-:W3:Y:S01]  /*2450*/  FENCE.VIEW.ASYNC.S ;  /* 0x00000000000073c6 */ /* 0x008ee20000000000 */
[----:B--2---:R-:W-:-:S13]  /*2460*/  LOP3.LUT P0, RZ, R6, 0x1, RZ, 0xc0, !PT ;  /* 0x0000000106ff7812 */ /* 0x004fda000780c0ff */
[----:B---3--:R-:W-:Y:S01]  /*2470*/  VOTEU.ANY UP1, P0 ;  /* 0x0000000000ff7886 */ /* 0x008fe20000020100 */
[----:B------:R-:W-:-:S13]  /*2480*/  PLOP3.LUT P0, PT, PT, PT, UP1, 0x80, 0x8 ;  /* 0x000000000008781c */ /* 0x000fda0003f0f018 */
[----:B-1----:R-:W-:Y:S02]  /*2490*/  @P0 LOP3.LUT R0, R5, 0xffff, RZ, 0xc0, !PT ;  /* 0x0000ffff05000812 */ /* 0x002fe400078ec0ff */
[----:B------:R-:W-:Y:S02]  /*24a0*/  @P0 MOV R2, R4 ;  /* 0x0000000400020202 */ /* 0x000fe40000000f00 */
[----:B------:R-:W-:Y:S01]  /*24b0*/  @P0 R2UR UR5, R0 ;  /* 0x00000000000502ca */ /* 0x000fe200000e0000 */
[----:B------:R-:W-:Y:S01]  /*24c0*/  VIADD R0, R3, 0x130 ;  /* 0x0000013003007836 */ /* 0x000fe20000000000 */
[----:B------:R-:W-:Y:S02]  /*24d0*/  @P0 SHF.R.U32.HI R4, RZ, 0x10, R5 ;  /* 0x00000010ff040819 */ /* 0x000fe40000011605 */
[----:B------:R-:W-:Y:S02]  /*24e0*/  @P0 R2UR UR8, R2 ;  /* 0x00000000020802ca */ /* 0x000fe400000e0000 */
[----:B------:R-:W-:-:S02]  /*24f0*/  PRMT R0, RZ, 0x654, R0 ;  /* 0x00000654ff007816 */ /* 0x000fc40000000000 */
[----:B------:R-:W-:Y:S02]  /*2500*/  @P0 R2UR UR4, R4 ;  /* 0x00000000040402ca */ /* 0x000fe400000e0000 */
[----:B------:R1:W-:Y:S03]  /*2510*/  SYNCS.ARRIVE.TRANS64.RED.A1T0 RZ, [R0+URZ], RZ ;  /* 0x000000ff00ff79a7 */ /* 0x0003e600081004ff */
[----:B------:R-:W-:-:S04]  /*2520*/  @UP1 UMOV UR30, UR5 ;  /* 0x00000005001e1c82 */ /* 0x000fc80008000000 */
[----:B------:R-:W-:-:S04]  /*2530*/  @UP1 UMOV UR31, UR8 ;  /* 0x00000008001f1c82 */ /* 0x000fc80008000000 */
[----:B------:R-:W-:Y:S01]  /*2540*/  @UP1 UMOV UR36, UR4 ;  /* 0x0000000400241c82 */ /* 0x000fe20008000000 */
[----:B------:R-:W-:Y:S05]  /*2550*/  BRA.U !UP0, `(.L_x_41) ;  /* 0x0000000108d47547 */ /* 0x000fea000b800000 */
[----:B------:R-:W2:Y:S01]  /*2560*/  LDCU.128 UR12, c[0x0][0xb10] ;  /* 0x00016200ff0c77ac */ /* 0x000ea20008000c00 */
[----:B------:R-:W3:Y:S01]  /*2570*/  LDCU UR24, c[0x0][0xb20] ;  /* 0x00016400ff1877ac */ /* 0x000ee20008000800 */
[----:B------:R-:W4:Y:S01]  /*2580*/  LDCU UR20, c[0x0][0xb0c] ;  /* 0x00016180ff1477ac */ /* 0x000f220008000800 */
[----:B------:R-:W1:Y:S01]  /*2590*/  LDCU.64 UR10, c[0x0][0xb28] ;  /* 0x00016500ff0a77ac */ /* 0x000e620008000a00 */
[----:B------:R-:W-:Y:S02]  /*25a0*/  UISETP.NE.AND UP3, UPT, UR45, 0x1, UPT ;  /* 0x000000012d00788c */ /* 0x000fe4000bf65270 */
[----:B--2---:R-:W-:Y:S02]  /*25b0*/  UIMAD.WIDE.U32 UR8, UR37, UR15, URZ ;  /* 0x0000000f250872a5 */ /* 0x004fe4000f8e00ff */
[----:B------:R-:W-:Y:S02]  /*25c0*/  UIMAD.WIDE.U32 UR4, UR38, UR12, URZ ;  /* 0x0000000c260472a5 */ /* 0x000fe4000f8e00ff */
[----:B------:R-:W-:-:S02]  /*25d0*/  UISETP.NE.AND UP0, UPT, UR14, 0x1, UPT ;  /* 0x000000010e00788c */ /* 0x000fc4000bf05270 */
[----:B------:R-:W-:Y:S01]  /*25e0*/  UIMAD.WIDE.U32 UR28, UR30, UR15, URZ ;  /* 0x0000000f1e1c72a5 */ /* 0x000fe2000f8e00ff */
[----:B------:R-:W-:Y:S02]  /*25f0*/  UMOV UR8, UR9 ;  /* 0x0000000900087c82 */ /* 0x000fe40008000000 */
[----:B------:R-:W-:Y:S01]  /*2600*/  UMOV UR4, UR5 ;  /* 0x0000000500047c82 */ /* 0x000fe20008000000 */
[----:B---3--:R-:W-:Y:S02]  /*2610*/  USHF.R.U32.HI UR8, URZ, UR24, UR8 ;  /* 0x00000018ff087299 */ /* 0x008fe40008011608 */
[----:B----4-:R-:W-:Y:S02]  /*2620*/  UISETP.NE.AND UP2, UPT, UR20, 0x1, UPT ;  /* 0x000000011400788c */ /* 0x010fe4000bf45270 */
[----:B------:R-:W-:Y:S02]  /*2630*/  USHF.R.U32.HI UR4, URZ, UR13, UR4 ;  /* 0x0000000dff047299 */ /* 0x000fe40008011604 */
[----:B------:R-:W-:-:S02]  /*2640*/  USEL UR5, UR37, UR8, !UP0 ;  /* 0x0000000825057287 */ /* 0x000fc4000c000000 */
[----:B------:R-:W-:Y:S02]  /*2650*/  USEL UR8, UR38, UR4, !UP2 ;  /* 0x0000000426087287 */ /* 0x000fe4000d000000 */
[----:B-1----:R-:W-:Y:S01]  /*2660*/  UIMAD.WIDE.U32 UR16, UR5, UR10, URZ ;  /* 0x0000000a051072a5 */ /* 0x002fe2000f8e00ff */
[----:B------:R-:W-:Y:S01]  /*2670*/  UMOV UR4, UR29 ;  /* 0x0000001d00047c82 */ /* 0x000fe20008000000 */
[----:B------:R-:W-:Y:S02]  /*2680*/  UIMAD.WIDE.U32 UR18, UR31, UR12, URZ ;  /* 0x0000000c1f1272a5 */ /* 0x000fe4000f8e00ff */
[----:B------:R-:W-:-:S03]  /*2690*/  UIMAD.WIDE.U32 UR28, UR8, UR10, URZ ;  /* 0x0000000a081c72a5 */ /* 0x000fc6000f8e00ff */
[----:B------:R-:W-:Y:S01]  /*26a0*/  UMOV UR16, UR17 ;  /* 0x0000001100107c82 */ /* 0x000fe20008000000 */
[----:B------:R-:W-:Y:S02]  /*26b0*/  USHF.R.U32.HI UR4, URZ, UR24, UR4 ;  /* 0x00000018ff047299 */ /* 0x000fe40008011604 */
[----:B------:R-:W-:Y:S01]  /*26c0*/  @UP3 USHF.R.U32.HI UR5, URZ, UR11, UR16 ;  /* 0x0000000bff053299 */ /* 0x000fe20008011610 */
[----:B------:R-:W-:Y:S01]  /*26d0*/  UMOV UR18, UR19 ;  /* 0x0000001300127c82 */ /* 0x000fe20008000000 */
[----:B------:R-:W-:Y:S01]  /*26e0*/  UMOV UR28, UR29 ;  /* 0x0000001d001c7c82 */ /* 0x000fe20008000000 */
[----:B------:R-:W-:Y:S02]  /*26f0*/  USHF.R.U32.HI UR13, URZ, UR13, UR18 ;  /* 0x0000000dff0d7299 */ /* 0x000fe40008011612 */
[----:B------:R-:W-:Y:S02]  /*2700*/  USEL UR4, UR30, UR4, !UP0 ;  /* 0x000000041e047287 */ /* 0x000fe4000c000000 */
[----:B------:R-:W-:-:S02]  /*2710*/  @UP3 USHF.R.U32.HI UR8, URZ, UR11, UR28 ;  /* 0x0000000bff083299 */ /* 0x000fc4000801161c */
[----:B------:R-:W-:Y:S02]  /*2720*/  UIMAD UR9, UR45, UR5, URZ ;  /* 0x000000052d0972a4 */ /* 0x000fe4000f8e02ff */
[----:B------:R-:W-:Y:S02]  /*2730*/  USEL UR5, UR31, UR13, !UP2 ;  /* 0x0000000d1f057287 */ /* 0x000fe4000d000000 */
[----:B------:R-:W-:Y:S02]  /*2740*/  UIMAD UR12, UR45, UR8, URZ ;  /* 0x000000082d0c72a4 */ /* 0x000fe4000f8e02ff */
[----:B------:R-:W-:Y:S02]  /*2750*/  UISETP.GE.AND UP0, UPT, UR4, UR9, UPT ;  /* 0x000000090400728c */ /* 0x000fe4000bf06270 */
[----:B------:R-:W-:Y:S02]  /*2760*/  UIMAD.WIDE.U32 UR16, UR4, UR10, URZ ;  /* 0x0000000a041072a5 */ /* 0x000fe4000f8e00ff */
[----:B------:R-:W-:-:S02]  /*2770*/  UISETP.GE.OR UP0, UPT, UR5, UR12, UP0 ;  /* 0x0000000c0500728c */ /* 0x000fc40008706670 */
        /* <DEDUP_REMOVED lines=19> */
.L_x_41:
[----:B------:R-:W2:Y:S02]  /*28b0*/  LDCU UR4, c[0x0][0xb30] ;  /* 0x00016600ff0477ac */ /* 0x000ea40008000800 */
[----:B--2---:R-:W-:-:S09]  /*28c0*/  UISETP.NE.AND UP0, UPT, UR4, 0x1, UPT ;  /* 0x000000010400788c */ /* 0x004fd2000bf05270 */
        /* <DEDUP_REMOVED lines=18> */
.L_x_42:
[----:B------:R-:W-:Y:S01]  /*29f0*/  VIADD R11, R11, 0x1 ;  /* 0x000000010b0b7836 */ /* 0x000fe20000000000 */
[----:B------:R-:W-:Y:S01]  /*2a00*/  R2UR UR4, R52 ;  /* 0x00000000340472ca */ /* 0x000fe200000e0000 */
[----:B------:R-:W-:Y:S01]  /*2a10*/  UIADD3 UR20, UPT, UPT, UR30, UR63, URZ ;  /* 0x0000003f1e147290 */ /* 0x000fe2000fffe0ff */
[----:B------:R-:W-:Y:S02]  /*2a20*/  PLOP3.LUT P1, PT, PT, PT, PT, 0x80, 0x8 ;  /* 0x000000000008781c */ /* 0x000fe40003f2f070 */
[----:B------:R-:W-:-:S04]  /*2a30*/  ISETP.NE.AND P0, PT, R11, 0x2, PT ;  /* 0x000000020b00780c */ /* 0x000fc80003f05270 */
[----:B-1----:R-:W-:Y:S02]  /*2a40*/  SEL R0, RZ, 0x1, P0 ;  /* 0x00000001ff007807 */ /* 0x002fe40000000000 */
[----:B------:R-:W-:Y:S02]  /*2a50*/  SEL R11, R11, RZ, P0 ;  /* 0x000000ff0b0b7207 */ /* 0x000fe40000000000 */
[----:B------:R-:W-:Y:S01]  /*2a60*/  LOP3.LUT R10, R10, R0, RZ, 0x3c, !PT ;  /* 0x000000000a0a7212 */ /* 0x000fe200078e3cff */
[----:B------:R-:W-:Y:S01]  /*2a70*/  UIADD3 UR24, UPT, UPT, UR31, UR4, URZ ;  /* 0x000000041f187290 */ /* 0x000fe2000fffe0ff */
[----:B------:R-:W-:Y:S11]  /*2a80*/  BRA.U UP1, `(.L_x_43) ;  /* 0xfffffff101287547 */ /* 0x000ff6000b83ffff */
[----:B------:R-:W-:Y:S01]  /*2a90*/  UIADD3 UR8, UPT, UPT, UR6, 0x68, URZ ;  /* 0x0000006806087890 */ /* 0x000fe2000fffe0ff */
[----:B------:R-:W-:-:S03]  /*2aa0*/  SHF.L.U32 R2, R12, 0x1f, RZ ;  /* 0x0000001f0c027819 */ /* 0x000fc600000006ff */
[----:B------:R-:W-:-:S09]  /*2ab0*/  ULEA UR4, UR7, UR8, 0x3 ;  /* 0x0000000807047291 */ /* 0x000fd2000f8e18ff */
[----:B------:R-:W1:Y:S02]  /*2ac0*/  SYNCS.PHASECHK.TRANS64.TRYWAIT P0, [UR4], R2 ;  /* 0x00000002ff0075a7 */ /* 0x000e640008001104 */
[----:B-1----:R-:W-:Y:S05]  /*2ad0*/  @!P0 BRA `(.L_x_44) ;  /* 0x0000006800a88947 */ /* 0x002fea0003800000 */
.L_x_164:
[----:B------:R-:W-:-:S04]  /*2ae0*/  UIADD3 UR4, UPT, UPT, UR7, 0x1, URZ ;  /* 0x0000000107047890 */ /* 0x000fc8000fffe0ff */
[----:B------:R-:W-:-:S04]  /*2af0*/  UISETP.NE.AND UP0, UPT, UR4, 0xd, UPT ;  /* 0x0000000d0400788c */ /* 0x000fc8000bf05270 */
[----:B------:R-:W-:Y:S02]  /*2b00*/  USEL UR6, URZ, 0x1, UP0 ;  /* 0x00000001ff067887 */ /* 0x000fe40008000000 */
[----:B------:R-:W-:-:S04]  /*2b10*/  USEL UR4, UR4, URZ, UP0 ;  /* 0x000000ff04047287 */ /* 0x000fc80008000000 */
[----:B------:R-:W-:Y:S01]  /*2b20*/  ULEA UR5, UR4, UR8, 0x3 ;  /* 0x0000000804057291 */ /* 0x000fe2000f8e18ff */
[----:B-1----:R-:W-:-:S04]  /*2b30*/  LOP3.LUT R2, R12, UR6, RZ, 0x3c, !PT ;  /* 0x000000060c027c12 */ /* 0x002fc8000f8e3cff */
[----:B------:R-:W-:-:S04]  /*2b40*/  SHF.L.U32 R3, R2, 0x1f, RZ ;  /* 0x0000001f02037819 */ /* 0x000fc800000006ff */
[----:B------:R-:W1:Y:S02]  /*2b50*/  SYNCS.PHASECHK.TRANS64.TRYWAIT P0, [UR5], R3 ;  /* 0x00000003ff0075a7 */ /* 0x000e640008001105 */
[----:B-1----:R-:W-:Y:S05]  /*2b60*/  @!P0 BRA `(.L_x_45) ;  /* 0x00000068009c8947 */ /* 0x002fea0003800000 */
.L_x_166:
[----:B------:R-:W-:-:S04]  /*2b70*/  UIADD3 UR4, UPT, UPT, UR4, 0x1, URZ ;  /* 0x0000000104047890 */ /* 0x000fc8000fffe0ff */
[----:B------:R-:W-:-:S04]  /*2b80*/  UISETP.NE.AND UP0, UPT, UR4, 0xd, UPT ;  /* 0x0000000d0400788c */ /* 0x000fc8000bf05270 */
[----:B------:R-:W-:Y:S02]  /*2b90*/  USEL UR6, URZ, 0x1, UP0 ;  /* 0x00000001ff067887 */ /* 0x000fe40008000000 */
[----:B------:R-:W-:-:S04]  /*2ba0*/  USEL UR4, UR4, URZ, UP0 ;  /* 0x000000ff04047287 */ /* 0x000fc80008000000 */
[----:B------:R-:W-:Y:S01]  /*2bb0*/  ULEA UR5, UR4, UR8, 0x3 ;  /* 0x0000000804057291 */ /* 0x000fe2000f8e18ff */
[----:B------:R-:W-:-:S04]  /*2bc0*/  LOP3.LUT R2, R2, UR6, RZ, 0x3c, !PT ;  /* 0x0000000602027c12 */ /* 0x000fc8000f8e3cff */
[----:B-1----:R-:W-:-:S04]  /*2bd0*/  SHF.L.U32 R3, R2, 0x1f, RZ ;  /* 0x0000001f02037819 */ /* 0x002fc800000006ff */
[----:B------:R-:W1:Y:S02]  /*2be0*/  SYNCS.PHASECHK.TRANS64.TRYWAIT P0, [UR5], R3 ;  /* 0x00000003ff0075a7 */ /* 0x000e640008001105 */
[----:B-1----:R-:W-:Y:S05]  /*2bf0*/  @!P0 BRA `(.L_x_46) ;  /* 0x0000006800908947 */ /* 0x002fea0003800000 */
.L_x_168:
        /* <DEDUP_REMOVED lines=9> */
.L_x_170:
        /* <DEDUP_REMOVED lines=9> */
.L_x_172:
        /* <DEDUP_REMOVED lines=9> */
.L_x_174:
        /* <DEDUP_REMOVED lines=9> */
.L_x_176:
        /* <DEDUP_REMOVED lines=9> */
.L_x_178:
        /* <DEDUP_REMOVED lines=9> */
.L_x_180:
        /* <DEDUP_REMOVED lines=9> */
.L_x_182:
        /* <DEDUP_REMOVED lines=9> */
.L_x_184:
        /* <DEDUP_REMOVED lines=9> */
.L_x_186:
[----:B------:R-:W-:-:S04]  /*3110*/  UIADD3 UR4, UPT, UPT, UR4, 0x1, URZ ;  /* 0x0000000104047890 */ /* 0x000fc8000fffe0ff */
[----:B------:R-:W-:-:S04]  /*3120*/  UISETP.NE.AND UP0, UPT, UR4, 0xd, UPT ;  /* 0x0000000d0400788c */ /* 0x000fc8000bf05270 */
[----:B------:R-:W-:Y:S02]  /*3130*/  USEL UR5, URZ, 0x1, UP0 ;  /* 0x00000001ff057887 */ /* 0x000fe40008000000 */
[----:B------:R-:W-:-:S04]  /*3140*/  USEL UR4, UR4, URZ, UP0 ;  /* 0x000000ff04047287 */ /* 0x000fc80008000000 */
[----:B------:R-:W-:Y:S01]  /*3150*/  ULEA UR4, UR4, UR8, 0x3 ;  /* 0x0000000804047291 */ /* 0x000fe2000f8e18ff */
[----:B------:R-:W-:-:S04]  /*3160*/  LOP3.LUT R2, R2, UR5, RZ, 0x3c, !PT ;  /* 0x0000000502027c12 */ /* 0x000fc8000f8e3cff */
[----:B------:R-:W-:Y:S01]  /*3170*/  SHF.L.U32 R2, R2, 0x1f, RZ ;  /* 0x0000001f02027819 */ /* 0x000fe200000006ff */
[----:B-1----:R-:W-:-:S07]  /*3180*/  IMAD.U32 R0, RZ, RZ, UR4 ;  /* 0x00000004ff007e24 */ /* 0x002fce000f8e00ff */
.L_x_56:
[----:B-1----:R1:W2:Y:S02]  /*3190*/  SYNCS.PHASECHK.TRANS64.TRYWAIT P0, [R0+URZ], R2 ;  /* 0x00000002000075a7 */ /* 0x0022a400080011ff */
[----:B--2---:R-:W-:Y:S05]  /*31a0*/  @!P0 NANOSLEEP.SYNCS 0x989680 ;  /* 0x009896800000895d */ /* 0x004fea0003900000 */
[----:B------:R-:W2:Y:S02]  /*31b0*/  @!P0 SYNCS.PHASECHK.TRANS64 P0, [R0+URZ], R2 ;  /* 0x00000002000085a7 */ /* 0x000ea400080010ff */
[----:B--2---:R-:W-:Y:S05]  /*31c0*/  @P0 EXIT ;  /* 0x000000000000094d */ /* 0x004fea0003800000 */
[----:B------:R-:W-:Y:S05]  /*31d0*/  BRA `(.L_x_56) ;  /* 0xfffffffc00ec7947 */ /* 0x000fea000383ffff */
.L_x_23:
[----:B------:R-:W-:-:S04]  /*31e0*/  UISETP.NE.AND UP0, UPT, UR47, URZ, UPT ;  /* 0x000000ff2f00728c */ /* 0x000fc8000bf05270 */
[----:B------:R-:W-:-:S09]  /*31f0*/  UISETP.NE.OR UP0, UPT, UR23, 0x1, UP0 ;  /* 0x000000011700788c */ /* 0x000fd20008705670 */
[----:B------:R-:W-:Y:S05]  /*3200*/  BRA.U UP0, `(.L_x_57) ;  /* 0x0000000500487547 */ /* 0x000fea000b800000 */
[----:B------:R-:W-:Y:S01]  /*3210*/  ISETP.GE.U32.AND P2, PT, R0, 0x8, PT ;  /* 0x000000080000780c */ /* 0x000fe20003f46070 */
[----:B------:R-:W-:Y:S01]  /*3220*/  IMAD.MOV.U32 R12, RZ, RZ, 0x1 ;  /* 0x00000001ff0c7424 */ /* 0x000fe200078e00ff */
[----:B------:R-:W-:Y:S02]  /*3230*/  CS2R R10, SRZ ;  /* 0x00000000000a7805 */ /* 0x000fe4000001ff00 */
[----:B------:R-:W-:Y:S01]  /*3240*/  CS2R R8, SRZ ;  /* 0x0000000000087805 */ /* 0x000fe2000001ff00 */
[----:B------:R-:W-:Y:S01]  /*3250*/  UMOV UR6, 0x400 ;  /* 0x0000040000067882 */ /* 0x000fe20000000000 */
[----:B------:R-:W-:Y:S01]  /*3260*/  UMOV UR5, URZ ;  /* 0x000000ff00057c82 */ /* 0x000fe20008000000 */
[----:B------:R-:W-:-:S12]  /*3270*/  ULEA UR6, UR47, UR6, 0x18 ;  /* 0x000000062f067291 */ /* 0x000fd8000f8ec0ff */
.L_x_61:
[----:B------:R-:W-:Y:S02]  /*3280*/  LEA R2, R8, UR6, 0x3 ;  /* 0x0000000608027c11 */ /* 0x000fe4000f8e18ff */
[----:B------:R-:W-:-:S03]  /*3290*/  SHF.L.U32 R4, R9, 0x1f, RZ ;  /* 0x0000001f09047819 */ /* 0x000fc600000006ff */
[----:B------:R-:W-:Y:S01]  /*32a0*/  VIADD R5, R2, 0x190 ;  /* 0x0000019002057836 */ /* 0x000fe20000000000 */
[----:B------:R-:W2:Y:S02]  /*32b0*/  SYNCS.PHASECHK.TRANS64.TRYWAIT P0, [R2+URZ+0x180], R4 ;  /* 0x00018004020075a7 */ /* 0x000ea400080011ff */
[----:B--2---:R-:W-:Y:S05]  /*32c0*/  @!P0 BRA `(.L_x_58) ;  /* 0x0000006400cc8947 */ /* 0x004fea0003800000 */
.L_x_187:
[----:B------:R-:W-:Y:S01]  /*32d0*/  ULEA UR4, UR5, UR6, 0x3 ;  /* 0x0000000605047291 */ /* 0x000fe2000f8e18ff */
[----:B--2---:R-:W-:Y:S01]  /*32e0*/  PRMT R2, RZ, 0x654, R5 ;  /* 0x00000654ff027816 */ /* 0x004fe20000000005 */
[----:B------:R-:W-:Y:S01]  /*32f0*/  @!P2 IMAD.MOV.U32 R4, RZ, RZ, 0x10 ;  /* 0x00000010ff04a424 */ /* 0x000fe200078e00ff */
[----:B------:R-:W-:Y:S01]  /*3300*/  SHF.L.U32 R5, R12, 0x1f, RZ ;  /* 0x0000001f0c057819 */ /* 0x000fe200000006ff */
[----:B------:R-:W-:Y:S01]  /*3310*/  UIADD3 UR7, UPT, UPT, UR4, 0x120, URZ ;  /* 0x0000012004077890 */ /* 0x000fe2000fffe0ff */
[----:B------:R2:W-:Y:S05]  /*3320*/  SYNCS.ARRIVE.TRANS64.RED.A1T0 RZ, [R2+URZ], RZ ;  /* 0x000000ff02ff79a7 */ /* 0x0005ea00081004ff */
[----:B------:R-:W-:Y:S01]  /*3330*/  IMAD.U32 R6, RZ, RZ, UR7 ;  /* 0x00000007ff067e24 */ /* 0x000fe2000f8e00ff */
[----:B------:R-:W3:Y:S04]  /*3340*/  SYNCS.PHASECHK.TRANS64.TRYWAIT P0, [UR4+0x130], R5 ;  /* 0x00013005ff0075a7 */ /* 0x000ee80008001104 */
[----:B------:R-:W-:Y:S01]  /*3350*/  PRMT R6, R0, 0x654, R6 ;  /* 0x0000065400067816 */ /* 0x000fe20000000006 */
[----:B--23--:R-:W-:Y:S06]  /*3360*/  @!P0 BRA `(.L_x_59) ;  /* 0x0000006400b88947 */ /* 0x00cfec0003800000 */
.L_x_189:
[----:B------:R-:W-:Y:S01]  /*3370*/  ULEA UR8, UR5, UR6, 0x4 ;  /* 0x0000000605087291 */ /* 0x000fe2000f8e20ff */
[----:B------:R-:W-:Y:S01]  /*3380*/  SEL R3, R6, R3, !P2 ;  /* 0x0000000306037207 */ /* 0x000fe20005000000 */
[----:B------:R-:W-:Y:S01]  /*3390*/  UIADD3 UR9, UPT, UPT, UR4, 0x120, URZ ;  /* 0x0000012004097890 */ /* 0x000fe2000fffe0ff */
[----:B--2---:R-:W-:Y:S01]  /*33a0*/  LEA R2, R11, UR6, 0x3 ;  /* 0x000000060b027c11 */ /* 0x004fe2000f8e18ff */
[----:B------:R-:W-:Y:S01]  /*33b0*/  UIADD3 UR8, UPT, UPT, UR8, 0x1b0, URZ ;  /* 0x000001b008087890 */ /* 0x000fe2000fffe0ff */
[----:B------:R2:W-:Y:S01]  /*33c0*/  @!P2 SYNCS.ARRIVE.TRANS64.RED RZ, [R3+URZ], R4 ;  /* 0x0000000403ffa9a7 */ /* 0x0005e200080004ff */
[----:B------:R-:W-:Y:S01]  /*33d0*/  UIADD3 UR4, UPT, UPT, UR5, 0x1, URZ ;  /* 0x0000000105047890 */ /* 0x000fe2000fffe0ff */
[----:B------:R-:W-:-:S03]  /*33e0*/  VIADD R8, R8, 0x1 ;  /* 0x0000000108087836 */ /* 0x000fc60000000000 */
[----:B------:R-:W-:Y:S02]  /*33f0*/  UISETP.NE.AND UP0, UPT, UR4, 0x2, UPT ;  /* 0x000000020400788c */ /* 0x000fe4000bf05270 */
[----:B------:R-:W-:Y:S01]  /*3400*/  ISETP.NE.AND P0, PT, R8, 0x2, PT ;  /* 0x000000020800780c */ /* 0x000fe20003f05270 */
[----:B------:R-:W-:Y:S06]  /*3410*/  UGETNEXTWORKID.BROADCAST [UR8], [UR9] ;  /* 0x00000000080073ca */ /* 0x000fec0008000100 */
[----:B------:R-:W-:Y:S02]  /*3420*/  USEL UR7, URZ, 0x1, UP0 ;  /* 0x00000001ff077887 */ /* 0x000fe40008000000 */
[----:B------:R-:W-:-:S04]  /*3430*/  USEL UR5, UR4, URZ, UP0 ;  /* 0x000000ff04057287 */ /* 0x000fc80008000000 */
[----:B------:R-:W-:Y:S02]  /*3440*/  LOP3.LUT R12, R12, UR7, RZ, 0x3c, !PT ;  /* 0x000000070c0c7c12 */ /* 0x000fe4000f8e3cff */
[----:B--2---:R-:W-:-:S04]  /*3450*/  SHF.L.U32 R4, R10, 0x1f, RZ ;  /* 0x0000001f0a047819 */ /* 0x004fc800000006ff */
[----:B------:R-:W2:Y:S02]  /*3460*/  SYNCS.PHASECHK.TRANS64.TRYWAIT P1, [R2+URZ+0x120], R4 ;  /* 0x00012004020075a7 */ /* 0x000ea400080211ff */
[----:B--2---:R-:W-:Y:S05]  /*3470*/  @!P1 BRA `(.L_x_60) ;  /* 0x00000064008c9947 */ /* 0x004fea0003800000 */
.L_x_190:
[C---:B--2---:R-:W-:Y:S01]  /*3480*/  LEA R4, R11.reuse, UR6, 0x4 ;  /* 0x000000060b047c11 */ /* 0x044fe2000f8e20ff */
[----:B------:R-:W-:Y:S01]  /*3490*/  VIADD R2, R2, 0x130 ;  /* 0x0000013002027836 */ /* 0x000fe20000000000 */
[----:B------:R-:W-:Y:S01]  /*34a0*/  SEL R8, R8, RZ, P0 ;  /* 0x000000ff08087207 */ /* 0x000fe20000000000 */
[----:B------:R-:W-:-:S03]  /*34b0*/  VIADD R11, R11, 0x1 ;  /* 0x000000010b0b7836 */ /* 0x000fc60000000000 */
[----:B------:R-:W2:Y:S01]  /*34c0*/  LDS.128 R4, [R4+0x1b0] ;  /* 0x0001b00004047984 */ /* 0x000ea20000000c00 */
[----:B------:R-:W-:Y:S02]  /*34d0*/  PRMT R2, RZ, 0x654, R2 ;  /* 0x00000654ff027816 */ /* 0x000fe40000000002 */
[C---:B------:R-:W-:Y:S01]  /*34e0*/  ISETP.NE.AND P1, PT, R11.reuse, 0x2, PT ;  /* 0x000000020b00780c */ /* 0x040fe20003f25270 */
[----:B------:R-:W-:Y:S01]  /*34f0*/  @!PT LDS RZ, [RZ] ;  /* 0x00000000fffff984 */ /* 0x000fe20000000800 */
[----:B------:R-:W-:Y:S01]  /*3500*/  @!PT LDS RZ, [RZ] ;  /* 0x00000000fffff984 */ /* 0x000fe20000000800 */
[----:B------:R-:W-:Y:S01]  /*3510*/  @!PT LDS RZ, [RZ] ;  /* 0x00000000fffff984 */ /* 0x000fe20000000800 */
[----:B------:R-:W-:Y:S01]  /*3520*/  @!PT LDS RZ, [RZ] ;  /* 0x00000000fffff984 */ /* 0x000fe20000000800 */
[----:B------:R3:W-:Y:S06]  /*3530*/  MEMBAR.ALL.CTA ;  /* 0x0000000000007992 */ /* 0x0007ec0000008000 */
[----:B---3--:R-:W3:Y:S01]  /*3540*/  FENCE.VIEW.ASYNC.S ;  /* 0x00000000000073c6 */ /* 0x008ee20000000000 */
[----:B------:R-:W-:Y:S01]  /*3550*/  SEL R11, R11, RZ, P1 ;  /* 0x000000ff0b0b7207 */ /* 0x000fe20000800000 */
[----:B---3--:R3:W-:Y:S01]  /*3560*/  SYNCS.ARRIVE.TRANS64.RED.A1T0 RZ, [R2+URZ], RZ ;  /* 0x000000ff02ff79a7 */ /* 0x0087e200081004ff */
[----:B--2---:R-:W-:-:S02]  /*3570*/  LOP3.LUT P3, RZ, R6, 0x1, RZ, 0xc0, !PT ;  /* 0x0000000106ff7812 */ /* 0x004fc4000786c0ff */
[----:B------:R-:W-:-:S04]  /*3580*/  SEL R4, RZ, 0x1, P1 ;  /* 0x00000001ff047807 */ /* 0x000fc80000800000 */
[----:B------:R-:W-:Y:S02]  /*3590*/  LOP3.LUT R10, R10, R4, RZ, 0x3c, !PT ;  /* 0x000000040a0a7212 */ /* 0x000fe400078e3cff */
[----:B---3--:R-:W-:-:S04]  /*35a0*/  SEL R2, RZ, 0x1, P0 ;  /* 0x00000001ff027807 */ /* 0x008fc80000000000 */
[----:B------:R-:W-:Y:S01]  /*35b0*/  LOP3.LUT R9, R9, R2, RZ, 0x3c, !PT ;  /* 0x0000000209097212 */ /* 0x000fe200078e3cff */
[----:B------:R-:W-:Y:S06]  /*35c0*/  @P3 BRA `(.L_x_61) ;  /* 0xfffffffc002c3947 */ /* 0x000fec000383ffff */
[----:B------:R-:W-:Y:S01]  /*35d0*/  ULEA UR4, UR5, UR6, 0x3 ;  /* 0x0000000605047291 */ /* 0x000fe2000f8e18ff */
[----:B------:R-:W-:-:S08]  /*35e0*/  SHF.L.U32 R2, R12, 0x1f, RZ ;  /* 0x0000001f0c027819 */ /* 0x000fd000000006ff */
[----:B------:R-:W2:Y:S02]  /*35f0*/  SYNCS.PHASECHK.TRANS64 P0, [UR4+0x130], R2 ;  /* 0x00013002ff0075a7 */ /* 0x000ea40008001004 */
[----:B--2---:R-:W-:Y:S05]  /*3600*/  @P0 BRA `(.L_x_62) ;  /* 0x0000000000080947 */ /* 0x004fea0003800000 */
[----:B------:R-:W2:Y:S02]  /*3610*/  SYNCS.PHASECHK.TRANS64.TRYWAIT P0, [UR4+0x130], R2 ;  /* 0x00013002ff0075a7 */ /* 0x000ea40008001104 */
[----:B--2---:R-:W-:Y:S05]  /*3620*/  @!P0 BRA `(.L_x_63) ;  /* 0x0000006400348947 */ /* 0x004fea0003800000 */
.L_x_62:
[----:B------:R-:W-:-:S04]  /*3630*/  UIADD3 UR7, UPT, UPT, UR5, 0x1, URZ ;  /* 0x0000000105077890 */ /* 0x000fc8000fffe0ff */
[----:B------:R-:W-:-:S04]  /*3640*/  UISETP.NE.AND UP0, UPT, UR7, 0x2, UPT ;  /* 0x000000020700788c */ /* 0x000fc8000bf05270 */
[----:B------:R-:W-:Y:S02]  /*3650*/  USEL UR8, URZ, 0x1, UP0 ;  /* 0x00000001ff087887 */ /* 0x000fe40008000000 */
[----:B------:R-:W-:-:S04]  /*3660*/  USEL UR7, UR7, URZ, UP0 ;  /* 0x000000ff07077287 */ /* 0x000fc80008000000 */
[----:B------:R-:W-:Y:S01]  /*3670*/  ULEA UR7, UR7, UR6, 0x3 ;  /* 0x0000000607077291 */ /* 0x000fe2000f8e18ff */
[----:B--2---:R-:W-:-:S04]  /*3680*/  LOP3.LUT R2, R12, UR8, RZ, 0x3c, !PT ;  /* 0x000000080c027c12 */ /* 0x004fc8000f8e3cff */
[----:B------:R-:W-:-:S04]  /*3690*/  SHF.L.U32 R0, R2, 0x1f, RZ ;  /* 0x0000001f02007819 */ /* 0x000fc800000006ff */
[----:B------:R-:W2:Y:S02]  /*36a0*/  SYNCS.PHASECHK.TRANS64 P0, [UR7+0x130], R0 ;  /* 0x00013000ff0075a7 */ /* 0x000ea40008001007 */
[----:B-12---:R-:W-:Y:S05]  /*36b0*/  @P0 EXIT ;  /* 0x000000000000094d */ /* 0x006fea0003800000 */
[----:B------:R-:W-:Y:S02]  /*36c0*/  SHF.L.U32 R2, R2, 0x1f, RZ ;  /* 0x0000001f02027819 */ /* 0x000fe400000006ff */
[----:B------:R-:W-:-:S07]  /*36d0*/  MOV R0, UR7 ;  /* 0x0000000700007c02 */ /* 0x000fce0008000f00 */
.L_x_64:
[----:B-1----:R1:W2:Y:S02]  /*36e0*/  SYNCS.PHASECHK.TRANS64.TRYWAIT P0, [R0+URZ+0x130], R2 ;  /* 0x00013002000075a7 */ /* 0x0022a400080011ff */
[----:B--2---:R-:W-:Y:S05]  /*36f0*/  @!P0 NANOSLEEP.SYNCS 0x989680 ;  /* 0x009896800000895d */ /* 0x004fea0003900000 */
[----:B------:R-:W2:Y:S02]  /*3700*/  @!P0 SYNCS.PHASECHK.TRANS64 P0, [R0+URZ+0x130], R2 ;  /* 0x00013002000085a7 */ /* 0x000ea400080010ff */
[----:B--2---:R-:W-:Y:S05]  /*3710*/  @P0 EXIT ;  /* 0x000000000000094d */ /* 0x004fea0003800000 */
[----:B------:R-:W-:Y:S05]  /*3720*/  BRA `(.L_x_64) ;  /* 0xfffffffc00ec7947 */ /* 0x000fea000383ffff */
.L_x_57:
[----:B------:R-:W-:Y:S05]  /*3730*/  BRA.U UP5, `(.L_x_65) ;  /* 0x0000001105d87547 */ /* 0x000fea000b800000 */
[----:B------:R-:W-:Y:S01]  /*3740*/  UMOV UR4, 0x40 ;  /* 0x0000004000047882 */ /* 0x000fe20000000000 */
[----:B------:R-:W-:Y:S01]  /*3750*/  NOP ;  /* 0x0000000000007918 */ /* 0x000fe20000000000 */
[----:B------:R-:W-:Y:S01]  /*3760*/  ULEA UR5, UR47, UR4, 0x18 ;  /* 0x000000042f057291 */ /* 0x000fe2000f8ec0ff */
[----:B------:R-:W-:Y:S02]  /*3770*/  UMOV UR6, 0x400 ;  /* 0x0000040000067882 */ /* 0x000fe40000000000 */
[----:B------:R-:W-:-:S06]  /*3780*/  ULEA UR6, UR47, UR6, 0x18 ;  /* 0x000000062f067291 */ /* 0x000fcc000f8ec0ff */
[----:B------:R-:W2:Y:S02]  /*3790*/  LDS.U8 R0, [UR5+0x1c] ;  /* 0x00001c05ff007984 */ /* 0x000ea40008000000 */
[----:B--2---:R-:W-:-:S13]  /*37a0*/  ISETP.NE.AND P0, PT, R0, RZ, PT ;  /* 0x000000ff0000720c */ /* 0x004fda0003f05270 */
[----:B------:R-:W-:Y:S05]  /*37b0*/  @P0 BRA `(.L_x_66) ;  /* 0x0000000400080947 */ /* 0x000fea0003800000 */
[----:B------:R-:W-:Y:S02]  /*37c0*/  UISETP.NE.U32.AND UP1, UPT, UR48, 0x1, UPT ;  /* 0x000000013000788c */ /* 0x000fe4000bf25070 */
[----:B------:R-:W-:-:S07]  /*37d0*/  UIADD3 UR7, UPT, UPT, UR5, 0x8, URZ ;  /* 0x0000000805077890 */ /* 0x000fce000fffe0ff */
[----:B------:R-:W-:Y:S05]  /*37e0*/  BRA.U !UP1, `(.L_x_67) ;  /* 0x00000001099c7547 */ /* 0x000fea000b800000 */
[----:B------:R-:W-:Y:S01]  /*37f0*/  ELECT P0, URZ, PT ;  /* 0x0000000000ff782f */ /* 0x000fe20003800000 */
[----:B------:R-:W-:-:S12]  /*3800*/  BSSY B0, `(.L_x_67) ;  /* 0x0000025000007945 */ /* 0x000fd80003800000 */
[----:B------:R-:W-:Y:S05]  /*3810*/  @!P0 BRA `(.L_x_68) ;  /* 0x00000000008c8947 */ /* 0x000fea0003800000 */
[----:B------:R-:W-:-:S05]  /*3820*/  UMOV UR4, 0x10 ;  /* 0x0000001000047882 */ /* 0x000fca0000000000 */
[----:B------:R-:W-:Y:S04]  /*3830*/  DEPBAR.LE SB2, 0x36 ;  /* 0x0000ad800000791a */ /* 0x000fe80000000000 */
[----:B------:R-:W2:Y:S02]  /*3840*/  UTCATOMSWS.2CTA.FIND_AND_SET.ALIGN UP0, UR4, UR4 ;  /* 0x00000004000475e3 */ /* 0x000ea40008200800 */
[----:B--2---:R-:W-:Y:S01]  /*3850*/  MOV R10, UR4 ;  /* 0x00000004000a7c02 */ /* 0x004fe20008000f00 */
[----:B------:R-:W-:Y:S06]  /*3860*/  BRA.U UP0, `(.L_x_69) ;  /* 0x0000000100187547 */ /* 0x000fec000b800000 */
.L_x_70:
[----:B------:R-:W-:Y:S05]  /*3870*/  NANOSLEEP 0x64 ;  /* 0x000000640000795d */ /* 0x000fea0003800000 */
[----:B------:R-:W-:-:S05]  /*3880*/  UMOV UR4, 0x10 ;  /* 0x0000001000047882 */ /* 0x000fca0000000000 */
[----:B------:R-:W-:Y:S04]  /*3890*/  DEPBAR.LE SB2, 0x36 ;  /* 0x0000ad800000791a */ /* 0x000fe80000000000 */
[----:B------:R-:W2:Y:S02]  /*38a0*/  UTCATOMSWS.2CTA.FIND_AND_SET.ALIGN UP0, UR4, UR4 ;  /* 0x00000004000475e3 */ /* 0x000ea40008200800 */
[----:B--2---:R-:W-:Y:S01]  /*38b0*/  MOV R10, UR4 ;  /* 0x00000004000a7c02 */ /* 0x004fe20008000f00 */
[----:B------:R-:W-:Y:S05]  /*38c0*/  BRA.U !UP0, `(.L_x_70) ;  /* 0xfffffffd08e87547 */ /* 0x000fea000b83ffff */
.L_x_69:
[----:B------:R-:W2:Y:S01]  /*38d0*/  LDS R6, [UR5+0x10] ;  /* 0x00001005ff067984 */ /* 0x000ea20008000800 */
[----:B------:R-:W-:Y:S01]  /*38e0*/  IMAD.U32 R0, RZ, RZ, UR6 ;  /* 0x00000006ff007e24 */ /* 0x000fe2000f8e00ff */
[----:B------:R-:W-:-:S03]  /*38f0*/  MOV R4, UR49 ;  /* 0x0000003100047c02 */ /* 0x000fc60008000f00 */
[----:B------:R-:W-:Y:S01]  /*3900*/  VIADD R0, R0, 0x1d0 ;  /* 0x000001d000007836 */ /* 0x000fe20000000000 */
[----:B--2---:R-:W-:-:S04]  /*3910*/  SHF.L.U32 R6, R6, 0x1f, RZ ;  /* 0x0000001f06067819 */ /* 0x004fc800000006ff */
[----:B------:R-:W2:Y:S02]  /*3920*/  SYNCS.PHASECHK.TRANS64.TRYWAIT P0, [UR5+0x8], R6 ;  /* 0x00000806ff0075a7 */ /* 0x000ea40008001105 */
[----:B--2---:R-:W-:Y:S05]  /*3930*/  @P0 BRA `(.L_x_71) ;  /* 0x0000000000080947 */ /* 0x004fea0003800000 */
[----:B------:R-:W2:Y:S02]  /*3940*/  SYNCS.PHASECHK.TRANS64.TRYWAIT P0, [UR5+0x8], R6 ;  /* 0x00000806ff0075a7 */ /* 0x000ea40008001105 */
[----:B--2---:R-:W-:Y:S05]  /*3950*/  @!P0 BRA `(.L_x_72) ;  /* 0x0000006000808947 */ /* 0x004fea0003800000 */
.L_x_71:
[----:B------:R-:W-:Y:S01]  /*3960*/  PRMT R4, R4, 0x654, R0 ;  /* 0x0000065404047816 */ /* 0x000fe20000000000 */
[----:B------:R-:W-:Y:S01]  /*3970*/  HFMA2 R0, -RZ, RZ, 0, 5.9604644775390625e-08 ;  /* 0x00000001ff007431 */ /* 0x000fe200000001ff */
[----:B------:R-:W-:Y:S01]  /*3980*/  UPRMT UR4, UR49, 0x654, UR7 ;  /* 0x0000065431047896 */ /* 0x000fe20008000007 */
[----:B------:R-:W-:Y:S02]  /*3990*/  IMAD.MOV.U32 R8, RZ, RZ, 0xffff ;  /* 0x0000ffffff087424 */ /* 0x000fe400078e00ff */
[----:B--2---:R-:W-:Y:S02]  /*39a0*/  IMAD.MOV.U32 R6, RZ, RZ, 0x4 ;  /* 0x00000004ff067424 */ /* 0x004fe400078e00ff */
[----:B------:R-:W-:Y:S01]  /*39b0*/  IMAD.SHL.U32 R9, R10, 0x20, RZ ;  /* 0x000000200a097824 */ /* 0x000fe200078e00ff */
[----:B------:R-:W-:Y:S02]  /*39c0*/  MOV R5, UR4 ;  /* 0x0000000400057c02 */ /* 0x000fe40008000f00 */
[-C--:B------:R-:W-:Y:S01]  /*39d0*/  SHF.L.U32 R8, R8, R10.reuse, RZ ;  /* 0x0000000a08087219 */ /* 0x080fe200000006ff */
[----:B------:R2:W-:Y:S01]  /*39e0*/  SYNCS.ARRIVE.TRANS64.RED RZ, [UR4], R6 ;  /* 0x00000006ffff79a7 */ /* 0x0005e20008000404 */
[----:B------:R-:W-:Y:S01]  /*39f0*/  SHF.L.U32 R7, R0, R10, RZ ;  /* 0x0000000a00077219 */ /* 0x000fe200000006ff */
[----:B------:R2:W-:Y:S04]  /*3a00*/  STS [UR6+0x1d0], R9 ;  /* 0x0001d009ff007988 */ /* 0x0005e80008000806 */
[----:B------:R2:W-:Y:S04]  /*3a10*/  STAS [R4.64], R10 ;  /* 0x0000000a04007dbd */ /* 0x0005e8000c0008ff */
[----:B------:R2:W-:Y:S04]  /*3a20*/  ATOMS.OR RZ, [UR5+0x14], R8 ;  /* 0x00001408ffff798c */ /* 0x0005e8000b000005 */
[----:B------:R2:W-:Y:S04]  /*3a30*/  ATOMS.OR RZ, [UR5+0x18], R7 ;  /* 0x00001807ffff798c */ /* 0x0005e8000b000005 */
[----:B------:R2:W-:Y:S02]  /*3a40*/  ATOMS.XOR RZ, [UR5+0x10], R0 ;  /* 0x00001000ffff798c */ /* 0x0005e4000b800005 */
.L_x_68:
[----:B-1----:R-:W-:Y:S05]  /*3a50*/  BSYNC B0 ;  /* 0x0000000000007941 */ /* 0x002fea0003800000 */
.L_x_67:
[----:B------:R-:W-:Y:S05]  /*3a60*/  BRA.U UP1, `(.L_x_73) ;  /* 0x00000001016c7547 */ /* 0x000fea000b800000 */
[----:B------:R-:W-:-:S03]  /*3a70*/  UMOV UR4, 0xffffffff ;  /* 0xffffffff00047882 */ /* 0x000fc60000000000 */
[----:B------:R-:W-:Y:S05]  /*3a80*/  BRA.DIV UR4, `(.L_x_74) ;  /* 0x00000062044c7947 */ /* 0x000fea000b800000 */
[----:B------:R-:W-:-:S13]  /*3a90*/  ELECT P6, URZ, PT ;  /* 0x0000000000ff782f */ /* 0x000fda00038c0000 */
.L_x_194:
[----:B------:R-:W-:Y:S05]  /*3aa0*/  @!P6 BRA `(.L_x_73) ;  /* 0x00000000005ce947 */ /* 0x000fea0003800000 */
[----:B--2---:R-:W2:Y:S02]  /*3ab0*/  LDS R4, [UR5+0x10] ;  /* 0x00001005ff047984 */ /* 0x004ea40008000800 */
[----:B--2---:R-:W-:-:S04]  /*3ac0*/  SHF.L.U32 R4, R4, 0x1f, RZ ;  /* 0x0000001f04047819 */ /* 0x004fc800000006ff */
[----:B------:R-:W2:Y:S02]  /*3ad0*/  SYNCS.PHASECHK.TRANS64.TRYWAIT P0, [UR5+0x8], R4 ;  /* 0x00000804ff0075a7 */ /* 0x000ea40008001105 */
[----:B--2---:R-:W-:Y:S05]  /*3ae0*/  @P0 BRA `(.L_x_75) ;  /* 0x0000000000080947 */ /* 0x004fea0003800000 */
[----:B------:R-:W2:Y:S02]  /*3af0*/  SYNCS.PHASECHK.TRANS64.TRYWAIT P0, [UR5+0x8], R4 ;  /* 0x00000804ff0075a7 */ /* 0x000ea40008001105 */
[----:B--2---:R-:W-:Y:S05]  /*3b00*/  @!P0 BRA `(.L_x_76) ;  /* 0x00000060004c8947 */ /* 0x004fea0003800000 */
.L_x_75:
[----:B------:R-:W3:Y:S01]  /*3b10*/  LDS R6, [UR6+0x1d0] ;  /* 0x0001d006ff067984 */ /* 0x000ee20008000800 */
[----:B--2---:R-:W-:Y:S02]  /*3b20*/  HFMA2 R0, -RZ, RZ, 0, 5.9604644775390625e-08 ;  /* 0x00000001ff007431 */ /* 0x004fe400000001ff */
[----:B------:R-:W-:Y:S01]  /*3b30*/  IMAD.MOV.U32 R4, RZ, RZ, 0xffff ;  /* 0x0000ffffff047424 */ /* 0x000fe200078e00ff */
[----:B------:R-:W-:Y:S01]  /*3b40*/  UPRMT UR4, UR49, 0x654, UR7 ;  /* 0x0000065431047896 */ /* 0x000fe20008000007 */
[----:B---3--:R-:W-:-:S03]  /*3b50*/  IMAD.SHL.U32 R5, R6, 0x20, RZ ;  /* 0x0000002006057824 */ /* 0x008fc600078e00ff */
[-C--:B------:R-:W-:Y:S02]  /*3b60*/  SHF.L.U32 R4, R4, R6.reuse, RZ ;  /* 0x0000000604047219 */ /* 0x080fe400000006ff */
[----:B------:R-:W-:Y:S01]  /*3b70*/  SHF.L.U32 R6, R0, R6, RZ ;  /* 0x0000000600067219 */ /* 0x000fe200000006ff */
[----:B------:R3:W-:Y:S04]  /*3b80*/  STS [UR6+0x1d0], R5 ;  /* 0x0001d005ff007988 */ /* 0x0007e80008000806 */
[----:B------:R3:W-:Y:S04]  /*3b90*/  ATOMS.OR RZ, [UR5+0x14], R4 ;  /* 0x00001404ffff798c */ /* 0x0007e8000b000005 */
[----:B------:R3:W-:Y:S01]  /*3ba0*/  ATOMS.OR RZ, [UR5+0x18], R6 ;  /* 0x00001806ffff798c */ /* 0x0007e2000b000005 */
[----:B------:R-:W-:Y:S03]  /*3bb0*/  SYNCS.ARRIVE.TRANS64.RED.A1T0 RZ, [UR4], RZ ;  /* 0x000000ffffff79a7 */ /* 0x000fe60008100404 */
[----:B------:R3:W-:Y:S01]  /*3bc0*/  ATOMS.XOR RZ, [UR5+0x10], R0 ;  /* 0x00001000ffff798c */ /* 0x0007e2000b800005 */
[----:B------:R-:W-:Y:S05]  /*3bd0*/  BRA `(.L_x_73) ;  /* 0x0000000000107947 */ /* 0x000fea0003800000 */
.L_x_66:
[----:B------:R-:W-:Y:S02]  /*3be0*/  MOV R0, 0xffffffff ;  /* 0xffffffff00007802 */ /* 0x000fe40000000f00 */
[----:B------:R-:W-:-:S03]  /*3bf0*/  MOV R4, 0x3c20 ;  /* 0x00003c2000047802 */ /* 0x000fc60000000f00 */
[----:B------:R2:W-:Y:S04]  /*3c00*/  STS [UR6+0x1d0], R0 ;  /* 0x0001d000ff007988 */ /* 0x0005e80008000806 */
[----:B-12--5:R-:W-:Y:S05]  /*3c10*/  CALL.REL.NOINC `($__internal_1_$__cuda_sm10x_tcgen05_guardrail_trap_phase_invalid_during_alloc) ;  /* 0x0000006800207944 */ /* 0x026fea0003c00000 */
.L_x_73:
[----:B------:R-:W-:Y:S05]  /*3c20*/  WARPSYNC.ALL ;  /* 0x0000000000007948 */ /* 0x000fea0003800000 */
[----:B------:R-:W4:Y:S01]  /*3c30*/  S2UR UR4, SR_CgaCtaId ;  /* 0x00000000000479c3 */ /* 0x000f220000008800 */
[----:B------:R-:W-:Y:S01]  /*3c40*/  UMOV UR26, 0x400 ;  /* 0x00000400001a7882 */ /* 0x000fe20000000000 */
[----:B------:R-:W-:-:S06]  /*3c50*/  NOP ;  /* 0x0000000000007918 */ /* 0x000fcc0000000000 */
[----:B------:R-:W-:Y:S06]  /*3c60*/  BAR.ARV 0x6, 0xa0 ;  /* 0x0182800000007b1d */ /* 0x000fec0000002000 */
[----:B------:R-:W1:Y:S01]  /*3c70*/  LDCU UR6, c[0x0][0x38c] ;  /* 0x00007180ff0677ac */ /* 0x000e620008000800 */
[----:B------:R-:W-:Y:S01]  /*3c80*/  LOP3.LUT R3, R3, 0xffff, RZ, 0xc0, !PT ;  /* 0x0000ffff03037812 */ /* 0x000fe200078ec0ff */
[----:B--2---:R-:W-:Y:S01]  /*3c90*/  IMAD.MOV.U32 R9, RZ, RZ, 0x1 ;  /* 0x00000001ff097424 */ /* 0x004fe200078e00ff */
[----:B------:R-:W-:Y:S01]  /*3ca0*/  LOP3.LUT R2, R2, 0xffff, RZ, 0xc0, !PT ;  /* 0x0000ffff02027812 */ /* 0x000fe200078ec0ff */
[----:B------:R-:W-:Y:S01]  /*3cb0*/  IMAD.MOV.U32 R8, RZ, RZ, RZ ;  /* 0x000000ffff087224 */ /* 0x000fe200078e00ff */
[----:B------:R-:W-:Y:S01]  /*3cc0*/  R2UR UR28, R3 ;  /* 0x00000000031c72ca */ /* 0x000fe200000e0000 */
[----:B------:R-:W-:Y:S01]  /*3cd0*/  UMOV UR32, URZ ;  /* 0x000000ff00207c82 */ /* 0x000fe20008000000 */
[----:B------:R-:W-:-:S02]  /*3ce0*/  R2UR UR42, R2 ;  /* 0x00000000022a72ca */ /* 0x000fc400000e0000 */
[----:B------:R-:W-:Y:S01]  /*3cf0*/  CS2R R2, SRZ ;  /* 0x0000000000027805 */ /* 0x000fe2000001ff00 */
[----:B------:R-:W-:Y:S01]  /*3d00*/  UMOV UR23, URZ ;  /* 0x000000ff00177c82 */ /* 0x000fe20008000000 */
[----:B----4-:R-:W-:Y:S01]  /*3d10*/  ULEA UR26, UR4, UR26, 0x18 ;  /* 0x0000001a041a7291 */ /* 0x010fe2000f8ec0ff */
[----:B------:R-:W-:Y:S01]  /*3d20*/  UMOV UR22, URZ ;  /* 0x000000ff00167c82 */ /* 0x000fe20008000000 */
[----:B------:R-:W-:Y:S02]  /*3d30*/  UISETP.NE.AND UP3, UPT, UR48, URZ, UPT ;  /* 0x000000ff3000728c */ /* 0x000fe4000bf65270 */
[----:B------:R-:W-:Y:S02]  /*3d40*/  UIADD3 UR5, UPT, UPT, UR26, 0x4300, URZ ;  /* 0x000043001a057890 */ /* 0x000fe4000fffe0ff */
[----:B------:R-:W-:-:S03]  /*3d50*/  UIADD3 UR4, UPT, UPT, UR26, 0x1e300, URZ ;  /* 0x0001e3001a047890 */ /* 0x000fc6000fffe0ff */
[----:B---3--:R-:W2:Y:S01]  /*3d60*/  LDS R0, [UR26+0x1d0] ;  /* 0x0001d01aff007984 */ /* 0x008ea20008000800 */
[----:B-1----:R-:W-:Y:S02]  /*3d70*/  UIADD3 UR6, UPT, UPT, UR6, 0x3f, URZ ;  /* 0x0000003f06067890 */ /* 0x002fe4000fffe0ff */
[----:B------:R-:W-:Y:S02]  /*3d80*/  USHF.R.U32.HI UR5, URZ, 0x4, UR5 ;  /* 0x00000004ff057899 */ /* 0x000fe40008011605 */
[----:B------:R-:W-:Y:S02]  /*3d90*/  USHF.R.S32.HI UR33, URZ, 0x1f, UR6 ;  /* 0x0000001fff217899 */ /* 0x000fe40008011406 */
[----:B------:R-:W-:Y:S02]  /*3da0*/  USHF.R.U32.HI UR4, URZ, 0x4, UR4 ;  /* 0x00000004ff047899 */ /* 0x000fe40008011604 */
[----:B------:R-:W-:Y:S02]  /*3db0*/  ULEA.HI UR33, UR33, UR6, URZ, 0x6 ;  /* 0x0000000621217291 */ /* 0x000fe4000f8f30ff */
[----:B------:R-:W-:-:S02]  /*3dc0*/  ULOP3.LUT UR5, UR5, 0x3fff, URZ, 0xc0, !UPT ;  /* 0x00003fff05057892 */ /* 0x000fc4000f8ec0ff */
[----:B------:R-:W-:Y:S02]  /*3dd0*/  USHF.R.S32.HI UR33, URZ, 0x6, UR33 ;  /* 0x00000006ff217899 */ /* 0x000fe40008011421 */
[----:B------:R-:W-:Y:S02]  /*3de0*/  ULOP3.LUT UR30, UR4, 0x3fff, URZ, 0xc0, !UPT ;  /* 0x00003fff041e7892 */ /* 0x000fe4000f8ec0ff */
[----:B------:R-:W-:Y:S01]  /*3df0*/  UISETP.LT.AND UP0, UPT, UR33, 0x1, UPT ;  /* 0x000000012100788c */ /* 0x000fe2000bf01270 */
[----:B------:R-:W-:Y:S01]  /*3e00*/  UMOV UR40, 0x0 ;  /* 0x0000000000287882 */ /* 0x000fe20000000000 */
[----:B------:R-:W-:Y:S01]  /*3e10*/  UMOV UR41, 0x8200010 ;  /* 0x0820001000297882 */ /* 0x000fe20000000000 */
[----:B------:R-:W-:Y:S02]  /*3e20*/  ULOP3.LUT UR29, UR5, 0x10000, URZ, 0xfc, !UPT ;  /* 0x00010000051d7892 */ /* 0x000fe4000f8efcff */
[----:B------:R-:W-:Y:S02]  /*3e30*/  ULOP3.LUT UR30, UR30, 0x10000, URZ, 0xfc, !UPT ;  /* 0x000100001e1e7892 */ /* 0x000fe4000f8efcff */
[----:B------:R-:W-:Y:S01]  /*3e40*/  USEL UR43, UR33, 0x1, !UP0 ;  /* 0x00000001212b7887 */ /* 0x000fe2000c000000 */
[----:B------:R-:W-:Y:S01]  /*3e50*/  UMOV UR38, 0x0 ;  /* 0x0000000000267882 */ /* 0x000fe20000000000 */
[----:B------:R-:W-:Y:S01]  /*3e60*/  UMOV UR39, 0x8200010 ;  /* 0x0820001000277882 */ /* 0x000fe20000000000 */
[----:B------:R-:W-:Y:S01]  /*3e70*/  UMOV UR36, 0x0 ;  /* 0x0000000000247882 */ /* 0x000fe20000000000 */
[----:B------:R-:W-:Y:S01]  /*3e80*/  UMOV UR37, 0x8200010 ;  /* 0x0820001000257882 */ /* 0x000fe20000000000 */
[----:B------:R-:W-:Y:S01]  /*3e90*/  UMOV UR34, 0x0 ;  /* 0x0000000000227882 */ /* 0x000fe20000000000 */
[----:B------:R-:W-:Y:S01]  /*3ea0*/  UMOV UR35, 0x8200010 ;  /* 0x0820001000237882 */ /* 0x000fe20000000000 */
[----:B--2---:R-:W-:-:S15]  /*3eb0*/  R2UR UR44, R0 ;  /* 0x00000000002c72ca */ /* 0x004fde00000e0000 */
.L_x_84:
[C---:B------:R-:W-:Y:S02]  /*3ec0*/  LEA R0, R8.reuse, UR26, 0x3 ;  /* 0x0000001a08007c11 */ /* 0x040fe4000f8e18ff */
[----:B------:R-:W-:Y:S02]  /*3ed0*/  SHF.L.U32 R4, R3, 0x1f, RZ ;  /* 0x0000001f03047819 */ /* 0x000fe400000006ff */
[----:B------:R-:W-:Y:S02]  /*3ee0*/  LEA R5, R8, UR26, 0x4 ;  /* 0x0000001a08057c11 */ /* 0x000fe4000f8e20ff */
[----:B------:R-:W1:Y:S02]  /*3ef0*/  SYNCS.PHASECHK.TRANS64.TRYWAIT P0, [R0+URZ+0x120], R4 ;  /* 0x00012004000075a7 */ /* 0x000e6400080011ff */
[----:B-1-3--:R-:W-:Y:S05]  /*3f00*/  @!P0 BRA `(.L_x_77) ;  /* 0x0000005c00648947 */ /* 0x00afea0003800000 */
.L_x_195:
[----:B-1----:R-:W1:Y:S01]  /*3f10*/  LDS.128 R4, [R5+0x1b0] ;  /* 0x0001b00005047984 */ /* 0x002e620000000c00 */
[----:B------:R-:W-:Y:S02]  /*3f20*/  VIADD R0, R0, 0x130 ;  /* 0x0000013000007836 */ /* 0x000fe40000000000 */
[----:B------:R-:W-:Y:S01]  /*3f30*/  VIADD R8, R8, 0x1 ;  /* 0x0000000108087836 */ /* 0x000fe20000000000 */
[----:B------:R-:W-:Y:S01]  /*3f40*/  @!PT LDS RZ, [RZ] ;  /* 0x00000000fffff984 */ /* 0x000fe20000000800 */
[----:B------:R-:W-:Y:S01]  /*3f50*/  @!PT LDS RZ, [RZ] ;  /* 0x00000000fffff984 */ /* 0x000fe20000000800 */
[----:B------:R-:W-:Y:S01]  /*3f60*/  @!PT LDS RZ, [RZ] ;  /* 0x00000000fffff984 */ /* 0x000fe20000000800 */
[----:B------:R-:W-:Y:S01]  /*3f70*/  @!PT LDS RZ, [RZ] ;  /* 0x00000000fffff984 */ /* 0x000fe20000000800 */
[----:B------:R2:W-:Y:S06]  /*3f80*/  MEMBAR.ALL.CTA ;  /* 0x0000000000007992 */ /* 0x0005ec0000008000 */
[----:B--2---:R-:W2:Y:S01]  /*3f90*/  FENCE.VIEW.ASYNC.S ;  /* 0x00000000000073c6 */ /* 0x004ea20000000000 */
[----:B------:R-:W-:-:S04]  /*3fa0*/  PRMT R0, RZ, 0x654, R0 ;  /* 0x00000654ff007816 */ /* 0x000fc80000000000 */
[----:B--2---:R2:W-:Y:S01]  /*3fb0*/  SYNCS.ARRIVE.TRANS64.RED.A1T0 RZ, [R0+URZ], RZ ;  /* 0x000000ff00ff79a7 */ /* 0x0045e200081004ff */
[----:B-1----:R-:W-:Y:S01]  /*3fc0*/  LOP3.LUT P1, RZ, R6, 0x1, RZ, 0xc0, !PT ;  /* 0x0000000106ff7812 */ /* 0x002fe2000782c0ff */
[----:B--2---:R-:W-:-:S12]  /*3fd0*/  BRA.U UP3, `(.L_x_78) ;  /* 0x0000000503087547 */ /* 0x004fd8000b800000 */
[----:B------:R-:W1:Y:S01]  /*3fe0*/  LDCU UR4, c[0x0][0x38c] ;  /* 0x00007180ff0477ac */ /* 0x000e620008000800 */
[----:B------:R-:W-:Y:S02]  /*3ff0*/  PLOP3.LUT P2, PT, PT, PT, PT, 0x80, 0x8 ;  /* 0x000000000008781c */ /* 0x000fe40003f4f070 */
[----:B------:R-:W-:Y:S01]  /*4000*/  SHF.L.U32 R4, R9, 0x1f, RZ ;  /* 0x0000001f09047819 */ /* 0x000fe200000006ff */
[----:B------:R-:W-:Y:S02]  /*4010*/  ULEA UR31, UR32, UR26, 0x3 ;  /* 0x0000001a201f7291 */ /* 0x000fe4000f8e18ff */
[----:B------:R-:W-:Y:S02]  /*4020*/  ULEA UR11, UR32, UR44, 0x6 ;  /* 0x0000002c200b7291 */ /* 0x000fe4000f8e30ff */
[----:B-1----:R-:W-:-:S06]  /*4030*/  UISETP.GE.AND UP0, UPT, UR4, 0x1, UPT ;  /* 0x000000010400788c */ /* 0x002fcc000bf06270 */
[----:B------:R-:W-:-:S05]  /*4040*/  PLOP3.LUT P0, PT, PT, PT, UP0, 0x80, 0x8 ;  /* 0x000000000008781c */ /* 0x000fca0003f0f008 */
[----:B------:R-:W-:-:S08]  /*4050*/  @UP0 ULEA UR4, UR23, UR26, 0x3 ;  /* 0x0000001a17040291 */ /* 0x000fd0000f8e18ff */
[----:B------:R-:W-:-:S04]  /*4060*/  @P0 SHF.L.U32 R0, R2, 0x1f, RZ ;  /* 0x0000001f02000819 */ /* 0x000fc800000006ff */
[----:B------:R1:W2:Y:S01]  /*4070*/  @P0 SYNCS.PHASECHK.TRANS64.TRYWAIT P2, [UR4], R0 ;  /* 0x00000000ff0005a7 */ /* 0x0002a20008041104 */
[----:B------:R-:W3:Y:S02]  /*4080*/  SYNCS.PHASECHK.TRANS64.TRYWAIT P0, [UR31+0x160], R4 ;  /* 0x00016004ff0075a7 */ /* 0x000ee4000800111f */
[----:B-123--:R-:W-:Y:S05]  /*4090*/  @!P0 BRA `(.L_x_79) ;  /* 0x0000005c00148947 */ /* 0x00efea0003800000 */
.L_x_197:
[----:B------:R-:W-:Y:S01]  /*40a0*/  UMOV UR27, UR22 ;  /* 0x00000016001b7c82 */ /* 0x000fe20008000000 */
[----:B------:R-:W-:Y:S05]  /*40b0*/  BRA.U !UP0, `(.L_x_80) ;  /* 0x0000000108c07547 */ /* 0x000fea000b800000 */
[----:B------:R-:W-:Y:S02]  /*40c0*/  UIADD3 UR27, UPT, UPT, UR43, UR22, URZ ;  /* 0x000000162b1b7290 */ /* 0x000fe4000fffe0ff */
[----:B------:R-:W-:Y:S01]  /*40d0*/  UPLOP3.LUT UP2, UPT, UPT, UPT, UPT, 0x40, 0x4 ;  /* 0x000000000004789c */ /* 0x000fe20003f4e870 */
[----:B------:R-:W-:Y:S01]  /*40e0*/  UMOV UR24, UR33 ;  /* 0x0000002100187c82 */ /* 0x000fe20008000000 */
[----:B------:R-:W-:-:S09]  /*40f0*/  UMOV UR10, UR23 ;  /* 0x00000017000a7c82 */ /* 0x000fd20008000000 */
.L_x_83:
[----:B--2---:R-:W-:Y:S01]  /*4100*/  ULEA UR5, UR10, UR26, 0x3 ;  /* 0x0000001a0a057291 */ /* 0x004fe2000f8e18ff */
[----:B---3--:R-:W-:Y:S11]  /*4110*/  @P2 BRA `(.L_x_81) ;  /* 0x00000000000c2947 */ /* 0x008ff60003800000 */
[----:B-1----:R-:W-:Y:S04]  /*4120*/  SHF.L.U32 R4, R2, 0x1f, RZ ;  /* 0x0000001f02047819 */ /* 0x002fe800000006ff */
[----:B------:R-:W1:Y:S02]  /*4130*/  SYNCS.PHASECHK.TRANS64.TRYWAIT P0, [UR5], R4 ;  /* 0x00000004ff0075a7 */ /* 0x000e640008001105 */
[----:B-1----:R-:W-:Y:S05]  /*4140*/  @!P0 BRA `(.L_x_82) ;  /* 0x0000005c00008947 */ /* 0x002fea0003800000 */
.L_x_81:
[----:B------:R-:W-:Y:S01]  /*4150*/  UISETP.NE.AND UP0, UPT, UR24, 0x1, UPT ;  /* 0x000000011800788c */ /* 0x000fe2000bf05270 */
[----:B------:R-:W-:Y:S01]  /*4160*/  PLOP3.LUT P2, PT, PT, PT, PT, 0x80, 0x8 ;  /* 0x000000000008781c */ /* 0x000fe20003f4f070 */
[----:B------:R-:W-:Y:S02]  /*4170*/  UIADD3 UR4, UPT, UPT, UR10, 0x1, URZ ;  /* 0x000000010a047890 */ /* 0x000fe4000fffe0ff */
[----:B------:R-:W-:Y:S02]  /*4180*/  UIADD3 UR25, UPT, UPT, UR5, 0x68, URZ ;  /* 0x0000006805197890 */ /* 0x000fe4000fffe0ff */
[----:B------:R-:W-:Y:S01]  /*4190*/  UISETP.NE.AND UP1, UPT, UR4, 0xd, UPT ;  /* 0x0000000d0400788c */ /* 0x000fe2000bf25270 */
[----:B------:R-:W-:Y:S01]  /*41a0*/  PLOP3.LUT P0, PT, PT, PT, UP0, 0x80, 0x8 ;  /* 0x000000000008781c */ /* 0x000fe20003f0f008 */
[----:B------:R-:W-:Y:S02]  /*41b0*/  UIADD3 UR22, UPT, UPT, UR22, 0x1, URZ ;  /* 0x0000000116167890 */ /* 0x000fe4000fffe0ff */
[----:B------:R-:W-:Y:S02]  /*41c0*/  USEL UR6, URZ, 0x1, UP1 ;  /* 0x00000001ff067887 */ /* 0x000fe40008800000 */
[----:B------:R-:W-:Y:S02]  /*41d0*/  USEL UR23, UR4, URZ, UP1 ;  /* 0x000000ff04177287 */ /* 0x000fe40008800000 */
[----:B------:R-:W-:Y:S02]  /*41e0*/  UIADD3 UR24, UPT, UPT, UR24, -0x1, URZ ;  /* 0xffffffff18187890 */ /* 0x000fe4000fffe0ff */
[----:B------:R-:W-:Y:S01]  /*41f0*/  @UP0 ULEA UR4, UR23, UR26, 0x3 ;  /* 0x0000001a17040291 */ /* 0x000fe2000f8e18ff */
[----:B------:R-:W-:Y:S01]  /*4200*/  LOP3.LUT R2, R2, UR6, RZ, 0x3c, !PT ;  /* 0x0000000602027c12 */ /* 0x000fe2000f8e3cff */
[----:B------:R-:W-:Y:S02]  /*4210*/  ULEA UR6, UR10, UR30, 0x9 ;  /* 0x0000001e0a067291 */ /* 0x000fe4000f8e48ff */
[----:B------:R-:W-:Y:S01]  /*4220*/  UISETP.NE.AND UP0, UPT, UR22, UR27, UPT ;  /* 0x0000001b1600728c */ /* 0x000fe2000bf05270 */
[----:B-1----:R-:W-:Y:S01]  /*4230*/  @P0 SHF.L.U32 R0, R2, 0x1f, RZ ;  /* 0x0000001f02000819 */ /* 0x002fe200000006ff */
[----:B------:R-:W-:Y:S02]  /*4240*/  UIADD3 UR20, UPT, UPT, UR6, 0x2, URZ ;  /* 0x0000000206147890 */ /* 0x000fe4000fffe0ff */
[----:B------:R-:W-:Y:S01]  /*4250*/  UIADD3 UR16, UPT, UPT, UR6, 0x4, URZ ;  /* 0x0000000406107890 */ /* 0x000fe2000fffe0ff */
[----:B------:R2:W3:Y:S01]  /*4260*/  @P0 SYNCS.PHASECHK.TRANS64.TRYWAIT P2, [UR4], R0 ;  /* 0x00000000ff0005a7 */ /* 0x0004e20008041104 */
[----:B------:R-:W-:Y:S02]  /*4270*/  ULEA UR4, UR10, UR29, 0x9 ;  /* 0x0000001d0a047291 */ /* 0x000fe4000f8e48ff */
[----:B------:R-:W-:Y:S02]  /*4280*/  UIADD3 UR12, UPT, UPT, UR6, 0x6, URZ ;  /* 0x00000006060c7890 */ /* 0x000fe4000fffe0ff */
[----:B------:R-:W-:Y:S02]  /*4290*/  UIADD3 UR18, UPT, UPT, UR4, 0x2, URZ ;  /* 0x0000000204127890 */ /* 0x000fe4000fffe0ff */
[----:B------:R-:W-:Y:S02]  /*42a0*/  UIADD3 UR14, UPT, UPT, UR4, 0x4, URZ ;  /* 0x00000004040e7890 */ /* 0x000fe4000fffe0ff */
[----:B------:R-:W-:Y:S01]  /*42b0*/  UIADD3 UR8, UPT, UPT, UR4, 0x6, URZ ;  /* 0x0000000604087890 */ /* 0x000fe2000fffe0ff */
[----:B------:R-:W-:Y:S01]  /*42c0*/  UMOV UR7, 0x40004040 ;  /* 0x4000404000077882 */ /* 0x000fe20000000000 */
[----:B------:R-:W-:Y:S01]  /*42d0*/  UMOV UR5, 0x40004040 ;  /* 0x4000404000057882 */ /* 0x000fe20000000000 */
[----:B------:R-:W-:Y:S01]  /*42e0*/  UMOV UR21, 0x40004040 ;  /* 0x4000404000157882 */ /* 0x000fe20000000000 */
[----:B------:R2:W-:Y:S01]  /*42f0*/  UTCHMMA.2CTA gdesc[UR4], gdesc[UR6], tmem[UR11], tmem[UR40], idesc[UR41], UP2 ;  /* 0x00ff2806040075ea */ /* 0x0005e2000920000b */
[----:B------:R-:W-:Y:S01]  /*4300*/  UPLOP3.LUT UP2, UPT, UPT, UPT, UPT, 0x80, 0x8 ;  /* 0x000000000008789c */ /* 0x000fe20003f4f070 */
[----:B------:R-:W-:Y:S01]  /*4310*/  UMOV UR19, 0x40004040 ;  /* 0x4000404000137882 */ /* 0x000fe20000000000 */
[----:B------:R-:W-:Y:S01]  /*4320*/  UMOV UR17, 0x40004040 ;  /* 0x4000404000117882 */ /* 0x000fe20000000000 */
[----:B------:R2:W-:Y:S01]  /*4330*/  UTCHMMA.2CTA gdesc[UR18], gdesc[UR20], tmem[UR11], tmem[UR38], idesc[UR39], UPT ;  /* 0x00ff2614120075ea */ /* 0x0005e2000ba0000b */
[----:B------:R-:W-:Y:S01]  /*4340*/  UMOV UR15, 0x40004040 ;  /* 0x40004040000f7882 */ /* 0x000fe20000000000 */
[----:B------:R-:W-:Y:S01]  /*4350*/  UMOV UR13, 0x40004040 ;  /* 0x40004040000d7882 */ /* 0x000fe20000000000 */
[----:B------:R-:W-:Y:S01]  /*4360*/  UMOV UR9, 0x40004040 ;  /* 0x4000404000097882 */ /* 0x000fe20000000000 */
[----:B------:R2:W-:Y:S01]  /*4370*/  UTCHMMA.2CTA gdesc[UR14], gdesc[UR16], tmem[UR11], tmem[UR36], idesc[UR37], UPT ;  /* 0x00ff24100e0075ea */ /* 0x0005e2000ba0000b */
[----:B------:R2:W-:Y:S01]  /*4380*/  UTCHMMA.2CTA gdesc[UR8], gdesc[UR12], tmem[UR11], tmem[UR34], idesc[UR35], UPT ;  /* 0x00ff220c080075ea */ /* 0x0005e2000ba0000b */
[----:B------:R2:W-:Y:S01]  /*4390*/  UTCBAR.2CTA.MULTICAST [UR25], URZ, UR28 ;  /* 0x000000ff190073e9 */ /* 0x0005e2000820081c */
[----:B------:R-:W-:Y:S01]  /*43a0*/  UMOV UR10, UR23 ;  /* 0x00000017000a7c82 */ /* 0x000fe20008000000 */
[----:B------:R-:W-:Y:S05]  /*43b0*/  BRA.U UP0, `(.L_x_83) ;  /* 0xfffffffd00507547 */ /* 0x000fea000b83ffff */
.L_x_80:
[----:B--2---:R-:W-:Y:S01]  /*43c0*/  UIADD3 UR4, UPT, UPT, UR31, 0x140, URZ ;  /* 0x000001401f047890 */ /* 0x004fe2000fffe0ff */
[----:B------:R-:W-:-:S08]  /*43d0*/  UMOV UR22, UR27 ;  /* 0x0000001b00167c82 */ /* 0x000fd00008000000 */
[----:B------:R2:W-:Y:S01]  /*43e0*/  UTCBAR.2CTA.MULTICAST [UR4], URZ, UR42 ;  /* 0x000000ff040073e9 */ /* 0x0005e2000820082a */
[----:B------:R-:W-:Y:S02]  /*43f0*/  NOP ;  /* 0x0000000000007918 */ /* 0x000fe40000000000 */
.L_x_78:
[----:B--2---:R-:W-:Y:S01]  /*4400*/  UIADD3 UR4, UPT, UPT, UR32, 0x1, URZ ;  /* 0x0000000120047890 */ /* 0x004fe2000fffe0ff */
[----:B------:R-:W-:-:S03]  /*4410*/  ISETP.NE.AND P0, PT, R8, 0x2, PT ;  /* 0x000000020800780c */ /* 0x000fc60003f05270 */
[----:B------:R-:W-:Y:S01]  /*4420*/  UISETP.NE.AND UP0, UPT, UR4, 0x4, UPT ;  /* 0x000000040400788c */ /* 0x000fe2000bf05270 */
[----:B-1----:R-:W-:Y:S02]  /*4430*/  SEL R0, RZ, 0x1, P0 ;  /* 0x00000001ff007807 */ /* 0x002fe40000000000 */
[----:B------:R-:W-:Y:S01]  /*4440*/  SEL R8, R8, RZ, P0 ;  /* 0x000000ff08087207 */ /* 0x000fe20000000000 */
[----:B------:R-:W-:Y:S01]  /*4450*/  USEL UR5, URZ, 0x1, UP0 ;  /* 0x00000001ff057887 */ /* 0x000fe20008000000 */
[----:B------:R-:W-:Y:S01]  /*4460*/  LOP3.LUT R3, R3, R0, RZ, 0x3c, !PT ;  /* 0x0000000003037212 */ /* 0x000fe200078e3cff */
[----:B------:R-:W-:-:S04]  /*4470*/  USEL UR32, UR4, URZ, UP0 ;  /* 0x000000ff04207287 */ /* 0x000fc80008000000 */
[----:B------:R-:W-:Y:S01]  /*4480*/  LOP3.LUT R9, R9, UR5, RZ, 0x3c, !PT ;  /* 0x0000000509097c12 */ /* 0x000fe2000f8e3cff */
[----:B------:R-:W-:Y:S07]  /*4490*/  @P1 BRA `(.L_x_84) ;  /* 0xfffffff800881947 */ /* 0x000fee000383ffff */
[----:B------:R-:W1:Y:S01]  /*44a0*/  S2UR UR8, SR_CgaCtaId ;  /* 0x00000000000879c3 */ /* 0x000e620000008800 */
[----:B------:R-:W-:Y:S01]  /*44b0*/  ELECT P0, URZ, PT ;  /* 0x0000000000ff782f */ /* 0x000fe20003800000 */
[----:B------:R-:W-:Y:S01]  /*44c0*/  HFMA2 R0, -RZ, RZ, 0, 5.9604644775390625e-08 ;  /* 0x00000001ff007431 */ /* 0x000fe200000001ff */
[----:B------:R-:W-:-:S05]  /*44d0*/  UMOV UR4, 0x40 ;  /* 0x0000004000047882 */ /* 0x000fca0000000000 */
[----:B------:R-:W-:Y:S01]  /*44e0*/  UVIRTCOUNT.DEALLOC.SMPOOL 0x80 ;  /* 0x000000800000784c */ /* 0x000fe20000000000 */
[----:B------:R-:W-:Y:S02]  /*44f0*/  UISETP.NE.AND UP1, UPT, UR48, URZ, UPT ;  /* 0x000000ff3000728c */ /* 0x000fe4000bf25270 */
[----:B-1----:R-:W-:-:S09]  /*4500*/  ULEA UR8, UR8, UR4, 0x18 ;  /* 0x0000000408087291 */ /* 0x002fd2000f8ec0ff */
[----:B------:R1:W-:Y:S01]  /*4510*/  @P0 STS.U8 [UR8+0x1c], R0 ;  /* 0x00001c00ff000988 */ /* 0x0003e20008000008 */
[----:B------:R-:W-:Y:S05]  /*4520*/  BRA.U UP1, `(.L_x_85) ;  /* 0x0000000101a07547 */ /* 0x000fea000b800000 */
[----:B------:R-:W-:Y:S01]  /*4530*/  UIADD3 UR7, UPT, UPT, UR26, 0x160, URZ ;  /* 0x000001601a077890 */ /* 0x000fe2000fffe0ff */
[----:B------:R-:W-:-:S03]  /*4540*/  SHF.L.U32 R2, R9, 0x1f, RZ ;  /* 0x0000001f09027819 */ /* 0x000fc600000006ff */
[----:B------:R-:W-:-:S09]  /*4550*/  ULEA UR4, UR32, UR7, 0x3 ;  /* 0x0000000720047291 */ /* 0x000fd2000f8e18ff */
[----:B------:R-:W2:Y:S02]  /*4560*/  SYNCS.PHASECHK.TRANS64.TRYWAIT P0, [UR4], R2 ;  /* 0x00000002ff0075a7 */ /* 0x000ea40008001104 */
[----:B--2---:R-:W-:Y:S05]  /*4570*/  @!P0 BRA `(.L_x_86) ;  /* 0x00000058000c8947 */ /* 0x004fea0003800000 */
.L_x_200:
        /* <DEDUP_REMOVED lines=9> */
.L_x_202:
        /* <DEDUP_REMOVED lines=9> */
.L_x_204:
[----:B------:R-:W-:-:S04]  /*46a0*/  UIADD3 UR4, UPT, UPT, UR4, 0x1, URZ ;  /* 0x0000000104047890 */ /* 0x000fc8000fffe0ff */
[----:B------:R-:W-:-:S04]  /*46b0*/  UISETP.NE.AND UP0, UPT, UR4, 0x4, UPT ;  /* 0x000000040400788c */ /* 0x000fc8000bf05270 */
[----:B------:R-:W-:Y:S02]  /*46c0*/  USEL UR5, URZ, 0x1, UP0 ;  /* 0x00000001ff057887 */ /* 0x000fe40008000000 */
[----:B------:R-:W-:-:S04]  /*46d0*/  USEL UR4, UR4, URZ, UP0 ;  /* 0x000000ff04047287 */ /* 0x000fc80008000000 */
[----:B------:R-:W-:Y:S01]  /*46e0*/  ULEA UR4, UR4, UR7, 0x3 ;  /* 0x0000000704047291 */ /* 0x000fe2000f8e18ff */
[----:B------:R-:W-:-:S04]  /*46f0*/  LOP3.LUT R2, R2, UR5, RZ, 0x3c, !PT ;  /* 0x0000000502027c12 */ /* 0x000fc8000f8e3cff */
[----:B------:R-:W-:Y:S01]  /*4700*/  SHF.L.U32 R2, R2, 0x1f, RZ ;  /* 0x0000001f02027819 */ /* 0x000fe200000006ff */
[----:B-1----:R-:W-:-:S04]  /*4710*/  IMAD.U32 R0, RZ, RZ, UR4 ;  /* 0x00000004ff007e24 */ /* 0x002fc8000f8e00ff */
[----:B------:R1:W2:Y:S03]  /*4720*/  SYNCS.PHASECHK.TRANS64.TRYWAIT P0, [R0+URZ], R2 ;  /* 0x00000002000075a7 */ /* 0x0002a600080011ff */
[----:B--2---:R-:W-:Y:S05]  /*4730*/  @!P0 NANOSLEEP.SYNCS 0x989680 ;  /* 0x009896800000895d */ /* 0x004fea0003900000 */
[----:B------:R-:W2:Y:S02]  /*4740*/  @!P0 SYNCS.PHASECHK.TRANS64 P0, [R0+URZ], R2 ;  /* 0x00000002000085a7 */ /* 0x000ea400080010ff */
[----:B--2---:R-:W-:Y:S05]  /*4750*/  @P0 BRA `(.L_x_89) ;  /* 0x0000000000200947 */ /* 0x004fea0003800000 */
.L_x_90:
[----:B--2---:R2:W4:Y:S02]  /*4760*/  SYNCS.PHASECHK.TRANS64.TRYWAIT P0, [R0+URZ], R2 ;  /* 0x00000002000075a7 */ /* 0x00452400080011ff */
[----:B----4-:R-:W-:Y:S05]  /*4770*/  @!P0 NANOSLEEP.SYNCS 0x989680 ;  /* 0x009896800000895d */ /* 0x010fea0003900000 */
[----:B------:R-:W4:Y:S02]  /*4780*/  @!P0 SYNCS.PHASECHK.TRANS64 P0, [R0+URZ], R2 ;  /* 0x00000002000085a7 */ /* 0x000f2400080010ff */
[----:B----4-:R-:W-:Y:S05]  /*4790*/  @!P0 BRA `(.L_x_90) ;  /* 0xfffffffc00f08947 */ /* 0x010fea000383ffff */
[----:B------:R-:W-:Y:S05]  /*47a0*/  BRA `(.L_x_89) ;  /* 0x00000000000c7947 */ /* 0x000fea0003800000 */
.L_x_85:
[----:B------:R-:W-:-:S04]  /*47b0*/  UIADD3 UR4, UPT, UPT, UR26, 0x1a0, URZ ;  /* 0x000001a01a047890 */ /* 0x000fc8000fffe0ff */
[----:B------:R-:W-:-:S09]  /*47c0*/  UPRMT UR4, UR49, 0x654, UR4 ;  /* 0x0000065431047896 */ /* 0x000fd20008000004 */
[----:B------:R-:W-:Y:S03]  /*47d0*/  SYNCS.ARRIVE.TRANS64.RED.A1T0 RZ, [UR4], RZ ;  /* 0x000000ffffff79a7 */ /* 0x000fe60008100404 */
.L_x_89:
[----:B-12---:R-:W-:Y:S01]  /*47e0*/  SHF.L.U32 R2, RZ, 0x1f, RZ ;  /* 0x0000001fff027819 */ /* 0x006fe200000006ff */
[----:B------:R-:W-:Y:S01]  /*47f0*/  UIADD3 UR4, UPT, UPT, UR26, 0x1a0, URZ ;  /* 0x000001a01a047890 */ /* 0x000fe2000fffe0ff */
[----:B------:R-:W-:Y:S02]  /*4800*/  PLOP3.LUT P0, PT, PT, PT, UP1, 0x80, 0x8 ;  /* 0x000000000008781c */ /* 0x000fe40003f0f018 */
[----:B------:R-:W1:Y:S02]  /*4810*/  SYNCS.PHASECHK.TRANS64.TRYWAIT P1, [UR26+0x1a0], R2 ;  /* 0x0001a002ff0075a7 */ /* 0x000e64000802111a */
[----:B-1----:R-:W-:Y:S09]  /*4820*/  @!P1 BRA `(.L_x_91) ;  /* 0x0000005400a89947 */ /* 0x002ff20003800000 */
.L_x_206:
[----:B------:R-:W-:Y:S01]  /*4830*/  @!UP1 UPRMT UR4, UR49, 0x654, UR4 ;  /* 0x0000065431049896 */ /* 0x000fe20008000004 */
[----:B------:R-:W-:Y:S01]  /*4840*/  UMOV UR5, 0xffff ;  /* 0x0000ffff00057882 */ /* 0x000fe20000000000 */
[----:B------:R-:W-:-:S07]  /*4850*/  UMOV UR6, 0x1 ;  /* 0x0000000100067882 */ /* 0x000fce0000000000 */
[----:B------:R-:W-:Y:S01]  /*4860*/  @!P0 SYNCS.ARRIVE.TRANS64.RED.A1T0 RZ, [UR4], RZ ;  /* 0x000000ffffff89a7 */ /* 0x000fe20008100404 */
[----:B------:R-:W-:Y:S01]  /*4870*/  NOP ;  /* 0x0000000000007918 */ /* 0x000fe20000000000 */
[----:B-1----:R-:W1:Y:S01]  /*4880*/  LDS R0, [UR8+0x14] ;  /* 0x00001408ff007984 */ /* 0x002e620008000800 */
[----:B------:R-:W-:-:S04]  /*4890*/  ULOP3.LUT UR4, UR44, 0xffff, URZ, 0xc0, !UPT ;  /* 0x0000ffff2c047892 */ /* 0x000fc8000f8ec0ff */
[----:B------:R-:W-:-:S04]  /*48a0*/  USHF.R.U32.HI UR4, URZ, 0x5, UR4 ;  /* 0x00000005ff047899 */ /* 0x000fc80008011604 */
[----:B------:R-:W-:Y:S02]  /*48b0*/  USHF.L.U32 UR5, UR5, UR4, URZ ;  /* 0x0000000405057299 */ /* 0x000fe400080006ff */
[----:B------:R-:W-:-:S04]  /*48c0*/  USHF.L.U32 UR4, UR6, UR4, URZ ;  /* 0x0000000406047299 */ /* 0x000fc800080006ff */
[----:B-1----:R-:W-:-:S04]  /*48d0*/  LOP3.LUT R0, R0, UR5, RZ, 0xc0, !PT ;  /* 0x0000000500007c12 */ /* 0x002fc8000f8ec0ff */
[----:B------:R-:W-:-:S13]  /*48e0*/  ISETP.NE.AND P0, PT, R0, UR5, PT ;  /* 0x0000000500007c0c */ /* 0x000fda000bf05270 */
[----:B------:R-:W-:Y:S05]  /*48f0*/  @P0 BRA `(.L_x_92) ;  /* 0x0000000000580947 */ /* 0x000fea0003800000 */
[----:B------:R-:W1:Y:S02]  /*4900*/  LDS R0, [UR8+0x18] ;  /* 0x00001808ff007984 */ /* 0x000e640008000800 */
[----:B-1----:R-:W-:-:S04]  /*4910*/  LOP3.LUT R0, R0, UR4, RZ, 0xc0, !PT ;  /* 0x0000000400007c12 */ /* 0x002fc8000f8ec0ff */
[----:B------:R-:W-:-:S13]  /*4920*/  ISETP.NE.AND P0, PT, R0, UR4, PT ;  /* 0x0000000400007c0c */ /* 0x000fda000bf05270 */
[----:B------:R-:W-:Y:S05]  /*4930*/  @P0 BRA `(.L_x_93) ;  /* 0x00000000003c0947 */ /* 0x000fea0003800000 */
[----:B------:R-:W1:Y:S01]  /*4940*/  S2R R2, SR_LANEID ;  /* 0x0000000000027919 */ /* 0x000e620000000000 */
[----:B------:R-:W-:-:S06]  /*4950*/  ULOP3.LUT UR5, URZ, UR5, URZ, 0x33, !UPT ;  /* 0x00000005ff057292 */ /* 0x000fcc000f8e33ff */
[----:B------:R-:W-:-:S04]  /*4960*/  IMAD.U32 R0, RZ, RZ, UR5 ;  /* 0x00000005ff007e24 */ /* 0x000fc8000f8e00ff */
[----:B------:R2:W4:Y:S02]  /*4970*/  REDUX UR7, R0 ;  /* 0x00000000000773c4 */ /* 0x0005240000000000 */
[----:B------:R1:W-:Y:S01]  /*4980*/  UTCATOMSWS.AND URZ, UR5 ;  /* 0x0000000500ff79e3 */ /* 0x0003e20008000000 */
[----:B--2---:R-:W-:Y:S01]  /*4990*/  LOP3.LUT R0, RZ, UR4, RZ, 0x33, !PT ;  /* 0x00000004ff007c12 */ /* 0x004fe2000f8e33ff */
[----:B------:R-:W-:Y:S02]  /*49a0*/  VOTEU.ANY UR4, UPT, PT ;  /* 0x0000000000047886 */ /* 0x000fe400038e0100 */
[----:B------:R-:W-:Y:S02]  /*49b0*/  UFLO.U32 UR4, UR4 ;  /* 0x00000004000472bd */ /* 0x000fe400080e0000 */
[----:B------:R-:W2:Y:S04]  /*49c0*/  REDUX UR6, R0 ;  /* 0x00000000000673c4 */ /* 0x000ea80000000000 */
[----:B-1----:R-:W-:-:S02]  /*49d0*/  ISETP.EQ.U32.AND P0, PT, R2, UR4, PT ;  /* 0x0000000402007c0c */ /* 0x002fc4000bf02070 */
[----:B----4-:R-:W-:-:S11]  /*49e0*/  MOV R2, UR7 ;  /* 0x0000000700027c02 */ /* 0x010fd60008000f00 */
[----:B------:R1:W-:Y:S01]  /*49f0*/  @P0 ATOMS.AND RZ, [UR8+0x14], R2 ;  /* 0x00001402ffff098c */ /* 0x0003e2000a800008 */
[----:B--2---:R-:W-:-:S05]  /*4a00*/  IMAD.U32 R0, RZ, RZ, UR6 ;  /* 0x00000006ff007e24 */ /* 0x004fca000f8e00ff */
[----:B------:R1:W-:Y:S01]  /*4a10*/  @P0 ATOMS.AND RZ, [UR8+0x18], R0 ;  /* 0x00001800ffff098c */ /* 0x0003e2000a800008 */
[----:B------:R-:W-:Y:S05]  /*4a20*/  BRA `(.L_x_94) ;  /* 0x0000000000147947 */ /* 0x000fea0003800000 */
.L_x_93:
[----:B------:R-:W-:Y:S02]  /*4a30*/  MOV R2, 0x4a50 ;  /* 0x00004a5000027802 */ /* 0x000fe40000000f00 */
[----:B---3-5:R-:W-:Y:S05]  /*4a40*/  CALL.REL.NOINC `($__internal_0_$__cuda_sm10x_tcgen05_guardrail_trap_col_being_dealloced_not_returned_by_alloc) ;  /* 0x0000005800887944 */ /* 0x028fea0003c00000 */
[----:B------:R-:W-:Y:S05]  /*4a50*/  BRA `(.L_x_94) ;  /* 0x0000000000087947 */ /* 0x000fea0003800000 */
.L_x_92:
[----:B------:R-:W-:Y:S02]  /*4a60*/  MOV R2, 0x4a80 ;  /* 0x00004a8000027802 */ /* 0x000fe40000000f00 */
[----:B---3-5:R-:W-:Y:S05]  /*4a70*/  CALL.REL.NOINC `($__internal_2_$__cuda_sm10x_tcgen05_guardrail_trap_unallocated_columns_being_dealloced) ;  /* 0x0000005800947944 */ /* 0x028fea0003c00000 */
.L_x_94:
[----:B------:R-:W-:Y:S01]  /*4a80*/  NOP ;  /* 0x0000000000007918 */ /* 0x000fe20000000000 */
[----:B------:R-:W-:Y:S05]  /*4a90*/  EXIT ;  /* 0x000000000000794d */ /* 0x000fea0003800000 */
.L_x_65:
[----:B------:R-:W-:-:S09]  /*4aa0*/  UISETP.NE.OR UP0, UPT, UR23, 0x3, !UP4 ;  /* 0x000000031700788c */ /* 0x000fd2000e705670 */
[----:B------:R-:W-:Y:S05]  /*4ab0*/  BRA.U UP0, `(.L_x_95) ;  /* 0x0000001100b87547 */ /* 0x000fea000b800000 */
[----:B------:R-:W2:Y:S01]  /*4ac0*/  LDCU UR31, c[0x0][0x370] ;  /* 0x00006e00ff1f77ac */ /* 0x000ea20008000800 */
[----:B------:R-:W3:Y:S01]  /*4ad0*/  LDC.64 R16, c[0x0][0x348] ;  /* 0x0000d200ff107b82 */ /* 0x000ee20000000a00 */
[----:B------:R-:W-:Y:S02]  /*4ae0*/  HFMA2 R13, -RZ, RZ, 0, 0 ;  /* 0x00000000ff0d7431 */ /* 0x000fe400000001ff */
[----:B------:R-:W-:Y:S01]  /*4af0*/  IMAD.MOV.U32 R15, RZ, RZ, 0x1 ;  /* 0x00000001ff0f7424 */ /* 0x000fe200078e00ff */
[----:B------:R-:W2:Y:S01]  /*4b00*/  LDCU.128 UR48, c[0x0][0xb10] ;  /* 0x00016200ff3077ac */ /* 0x000ea20008000c00 */
[----:B------:R-:W-:Y:S01]  /*4b10*/  IMAD.MOV.U32 R14, RZ, RZ, RZ ;  /* 0x000000ffff0e7224 */ /* 0x000fe200078e00ff */
[----:B------:R-:W-:Y:S01]  /*4b20*/  MOV R7, 0x1000 ;  /* 0x0000100000077802 */ /* 0x000fe20000000f00 */
[----:B------:R-:W4:Y:S01]  /*4b30*/  LDCU UR30, c[0x0][0x374] ;  /* 0x00006e80ff1e77ac */ /* 0x000f220008000800 */
[----:B------:R-:W1:Y:S01]  /*4b40*/  LDC.64 R2, c[0x0][0x888] ;  /* 0x00022200ff027b82 */ /* 0x000e620000000a00 */
[----:B------:R-:W4:Y:S01]  /*4b50*/  LDCU UR15, c[0x0][0xb0c] ;  /* 0x00016180ff0f77ac */ /* 0x000f220008000800 */
[----:B------:R-:W3:Y:S06]  /*4b60*/  LDCU UR52, c[0x0][0xb20] ;  /* 0x00016400ff3477ac */ /* 0x000eec0008000800 */
[----:B------:R-:W1:Y:S01]  /*4b70*/  LDC.64 R4, c[0x0][0x890] ;  /* 0x00022400ff047b82 */ /* 0x000e620000000a00 */
[----:B------:R-:W3:Y:S01]  /*4b80*/  LDCU UR4, c[0x0][0xb30] ;  /* 0x00016600ff0477ac */ /* 0x000ee20008000800 */
[----:B------:R-:W-:Y:S01]  /*4b90*/  UMOV UR21, 0x400 ;  /* 0x0000040000157882 */ /* 0x000fe20000000000 */
[----:B--2---:R-:W-:-:S02]  /*4ba0*/  UIMAD.WIDE.U32 UR6, UR31, UR48, URZ ;  /* 0x000000301f0672a5 */ /* 0x004fc4000f8e00ff */
[----:B----4-:R-:W-:Y:S02]  /*4bb0*/  UIMAD.WIDE.U32 UR8, UR30, UR51, URZ ;  /* 0x000000331e0872a5 */ /* 0x010fe4000f8e00ff */
[----:B------:R-:W-:Y:S02]  /*4bc0*/  ULEA UR21, UR47, UR21, 0x18 ;  /* 0x000000152f157291 */ /* 0x000fe4000f8ec0ff */
[----:B------:R-:W-:Y:S02]  /*4bd0*/  UPLOP3.LUT UP2, UPT, UPT, UPT, UPT, 0x40, 0x4 ;  /* 0x000000000004789c */ /* 0x000fe40003f4e870 */
[----:B------:R-:W-:Y:S01]  /*4be0*/  UIADD3 UR37, UPT, UPT, UR21, 0xe8, URZ ;  /* 0x000000e815257890 */ /* 0x000fe2000fffe0ff */
[----:B------:R-:W-:Y:S01]  /*4bf0*/  UMOV UR6, UR7 ;  /* 0x0000000700067c82 */ /* 0x000fe20008000000 */
[----:B------:R-:W-:Y:S01]  /*4c00*/  UMOV UR38, UR9 ;  /* 0x0000000900267c82 */ /* 0x000fe20008000000 */
[----:B------:R-:W-:Y:S02]  /*4c10*/  UISETP.GE.AND UP0, UPT, UR45, 0x1, UPT ;  /* 0x000000012d00788c */ /* 0x000fe4000bf06270 */
[----:B------:R-:W-:Y:S01]  /*4c20*/  UISETP.NE.AND UP4, UPT, UR45, 0x1, UPT ;  /* 0x000000012d00788c */ /* 0x000fe2000bf85270 */
[----:B------:R-:W2:Y:S01]  /*4c30*/  LDCU.64 UR22, c[0x0][0xb28] ;  /* 0x00016500ff1677ac */ /* 0x000ea20008000a00 */
[----:B------:R-:W-:-:S02]  /*4c40*/  UISETP.NE.AND UP6, UPT, UR15, 0x1, UPT ;  /* 0x000000010f00788c */ /* 0x000fc4000bfc5270 */
[----:B------:R-:W-:Y:S02]  /*4c50*/  UISETP.NE.AND UP5, UPT, UR50, 0x1, UPT ;  /* 0x000000013200788c */ /* 0x000fe4000bfa5270 */
[----:B------:R-:W-:Y:S02]  /*4c60*/  UIADD3 UR41, UPT, UPT, UR21, 0xd0, URZ ;  /* 0x000000d015297890 */ /* 0x000fe4000fffe0ff */
[----:B------:R-:W-:Y:S02]  /*4c70*/  UIADD3 UR33, UPT, UPT, UR21, 0xd8, URZ ;  /* 0x000000d815217890 */ /* 0x000fe4000fffe0ff */
[----:B------:R-:W-:Y:S02]  /*4c80*/  UIADD3 UR25, UPT, UPT, UR21, 0xe0, URZ ;  /* 0x000000e015197890 */ /* 0x000fe4000fffe0ff */
[----:B------:R-:W-:Y:S02]  /*4c90*/  UPRMT UR37, UR47, 0x654, UR37 ;  /* 0x000006542f257896 */ /* 0x000fe40008000025 */
[----:B------:R-:W-:-:S02]  /*4ca0*/  USHF.R.U32.HI UR39, URZ, UR49, UR6 ;  /* 0x00000031ff277299 */ /* 0x000fc40008011606 */
[----:B---3--:R-:W-:Y:S02]  /*4cb0*/  USHF.R.U32.HI UR38, URZ, UR52, UR38 ;  /* 0x00000034ff267299 */ /* 0x008fe40008011626 */
[----:B------:R-:W-:-:S11]  /*4cc0*/  UISETP.NE.AND UP3, UPT, UR4, 0x1, UPT ;  /* 0x000000010400788c */ /* 0x000fd6000bf65270 */
.L_x_106:
[C---:B------:R-:W-:Y:S02]  /*4cd0*/  LEA R12, R14.reuse, UR21, 0x3 ;  /* 0x000000150e0c7c11 */ /* 0x040fe4000f8e18ff */
[----:B------:R-:W-:Y:S02]  /*4ce0*/  SHF.L.U32 R0, R13, 0x1f, RZ ;  /* 0x0000001f0d007819 */ /* 0x000fe400000006ff */
[----:B------:R-:W-:Y:S02]  /*4cf0*/  LEA R8, R14, UR21, 0x4 ;  /* 0x000000150e087c11 */ /* 0x000fe4000f8e20ff */
[----:B---3--:R-:W3:Y:S02]  /*4d00*/  SYNCS.PHASECHK.TRANS64.TRYWAIT P0, [R12+URZ+0x120], R0 ;  /* 0x000120000c0075a7 */ /* 0x008ee400080011ff */
[----:B---3--:R-:W-:Y:S05]  /*4d10*/  @!P0 BRA `(.L_x_96) ;  /* 0x0000005000848947 */ /* 0x008fea0003800000 */
.L_x_207:
[----:B------:R-:W4:Y:S01]  /*4d20*/  LDS.128 R8, [R8+0x1b0] ;  /* 0x0001b00008087984 */ /* 0x000f220000000c00 */
[----:B------:R-:W-:Y:S01]  /*4d30*/  UISETP.GE.AND UP0, UPT, UR45, 0x1, UPT ;  /* 0x000000012d00788c */ /* 0x000fe2000bf06270 */
[----:B------:R-:W-:Y:S01]  /*4d40*/  @!PT LDS RZ, [RZ] ;  /* 0x00000000fffff984 */ /* 0x000fe20000000800 */
[----:B------:R-:W-:Y:S01]  /*4d50*/  @!PT LDS RZ, [RZ] ;  /* 0x00000000fffff984 */ /* 0x000fe20000000800 */
[----:B------:R-:W-:Y:S01]  /*4d60*/  @!PT LDS RZ, [RZ] ;  /* 0x00000000fffff984 */ /* 0x000fe20000000800 */
[----:B------:R-:W-:Y:S01]  /*4d70*/  @!PT LDS RZ, [RZ] ;  /* 0x00000000fffff984 */ /* 0x000fe20000000800 */
[----:B------:R1:W-:Y:S06]  /*4d80*/  MEMBAR.ALL.CTA ;  /* 0x0000000000007992 */ /* 0x0003ec0000008000 */
[----:B-1----:R-:W1:Y:S01]  /*4d90*/  FENCE.VIEW.ASYNC.S ;  /* 0x00000000000073c6 */ /* 0x002e620000000000 */
[----:B----4-:R-:W-:Y:S11]  /*4da0*/  LOP3.LUT P0, RZ, R10, 0x1, RZ, 0xc0, !PT ;  /* 0x000000010aff7812 */ /* 0x010ff6000780c0ff */
[----:B------:R-:W-:Y:S02]  /*4db0*/  @!UPT UIADD3 URZ, UPT, UPT, URZ, URZ, URZ ;  /* 0x000000fffffff290 */ /* 0x000fe4000fffe0ff */
[----:B-1----:R-:W-:Y:S01]  /*4dc0*/  VOTEU.ANY UP1, P0 ;  /* 0x0000000000ff7886 */ /* 0x002fe20000020100 */
[----:B------:R-:W-:Y:S11]  /*4dd0*/  PLOP3.LUT P0, PT, PT, PT, UP1, 0x80, 0x8 ;  /* 0x000000000008781c */ /* 0x000ff60003f0f018 */
[----:B------:R-:W-:Y:S02]  /*4de0*/  @!UPT UIADD3 URZ, UPT, UPT, URZ, URZ, URZ ;  /* 0x000000fffffff290 */ /* 0x000fe4000fffe0ff */
[----:B---3--:R-:W-:Y:S02]  /*4df0*/  @P0 SHF.R.U32.HI R0, RZ, 0x10, R9 ;  /* 0x00000010ff000819 */ /* 0x008fe40000011609 */
[----:B------:R-:W-:Y:S02]  /*4e00*/  @P0 MOV R6, R8 ;  /* 0x0000000800060202 */ /* 0x000fe40000000f00 */
[----:B------:R-:W-:Y:S01]  /*4e10*/  @P0 R2UR UR4, R0 ;  /* 0x00000000000402ca */ /* 0x000fe200000e0000 */
[----:B------:R-:W-:Y:S01]  /*4e20*/  VIADD R0, R12, 0x130 ;  /* 0x000001300c007836 */ /* 0x000fe20000000000 */
[----:B------:R-:W-:Y:S02]  /*4e30*/  @P0 LOP3.LUT R8, R9, 0xffff, RZ, 0xc0, !PT ;  /* 0x0000ffff09080812 */ /* 0x000fe400078ec0ff */
[----:B------:R-:W-:Y:S02]  /*4e40*/  @P0 R2UR UR6, R6 ;  /* 0x00000000060602ca */ /* 0x000fe400000e0000 */
[----:B------:R-:W-:Y:S02]  /*4e50*/  PRMT R0, RZ, 0x654, R0 ;  /* 0x00000654ff007816 */ /* 0x000fe40000000000 */
[----:B------:R-:W-:Y:S02]  /*4e60*/  @P0 R2UR UR5, R8 ;  /* 0x00000000080502ca */ /* 0x000fe400000e0000 */
[----:B------:R1:W-:Y:S03]  /*4e70*/  SYNCS.ARRIVE.TRANS64.RED.A1T0 RZ, [R0+URZ], RZ ;  /* 0x000000ff00ff79a7 */ /* 0x0003e600081004ff */
[----:B------:R-:W-:Y:S04]  /*4e80*/  @UP1 UMOV UR29, UR4 ;  /* 0x00000004001d1c82 */ /* 0x000fe80008000000 */
[----:B------:R-:W-:Y:S04]  /*4e90*/  @UP1 UMOV UR14, UR6 ;  /* 0x00000006000e1c82 */ /* 0x000fe80008000000 */
[----:B------:R-:W-:Y:S01]  /*4ea0*/  @UP1 UMOV UR13, UR5 ;  /* 0x00000005000d1c82 */ /* 0x000fe20008000000 */
[----:B------:R-:W-:Y:S05]  /*4eb0*/  BRA.U !UP0, `(.L_x_97) ;  /* 0x0000000108a47547 */ /* 0x000fea000b800000 */
[----:B------:R-:W-:Y:S02]  /*4ec0*/  UIMAD.WIDE.U32 UR16, UR13, UR51, URZ ;  /* 0x000000330d1072a5 */ /* 0x000fe4000f8e00ff */
[----:B------:R-:W-:Y:S02]  /*4ed0*/  UIMAD.WIDE.U32 UR18, UR14, UR48, URZ ;  /* 0x000000300e1272a5 */ /* 0x000fe4000f8e00ff */
[----:B------:R-:W-:Y:S02]  /*4ee0*/  USEL UR4, UR30, UR38, !UP5 ;  /* 0x000000261e047287 */ /* 0x000fe4000e800000 */
[----:B------:R-:W-:Y:S02]  /*4ef0*/  USEL UR7, UR31, UR39, !UP6 ;  /* 0x000000271f077287 */ /* 0x000fe4000f000000 */
[----:B--2---:R-:W-:Y:S02]  /*4f00*/  UIMAD.WIDE.U32 UR8, UR4, UR22, URZ ;  /* 0x00000016040872a5 */ /* 0x004fe4000f8e00ff */
[----:B------:R-:W-:Y:S01]  /*4f10*/  UIMAD.WIDE.U32 UR10, UR7, UR22, URZ ;  /* 0x00000016070a72a5 */ /* 0x000fe2000f8e00ff */
[----:B------:R-:W-:Y:S02]  /*4f20*/  UMOV UR5, UR17 ;  /* 0x0000001100057c82 */ /* 0x000fe40008000000 */
[----:B------:R-:W-:Y:S03]  /*4f30*/  USHF.R.U32.HI UR6, URZ, UR52, UR5 ;  /* 0x00000034ff067299 */ /* 0x000fe60008011605 */
[----:B------:R-:W-:Y:S01]  /*4f40*/  UMOV UR5, UR19 ;  /* 0x0000001300057c82 */ /* 0x000fe20008000000 */
[----:B------:R-:W-:Y:S02]  /*4f50*/  USEL UR6, UR13, UR6, !UP5 ;  /* 0x000000060d067287 */ /* 0x000fe4000e800000 */
[----:B------:R-:W-:Y:S03]  /*4f60*/  USHF.R.U32.HI UR12, URZ, UR49, UR5 ;  /* 0x00000031ff0c7299 */ /* 0x000fe60008011605 */
[----:B------:R-:W-:Y:S02]  /*4f70*/  UMOV UR5, UR9 ;  /* 0x0000000900057c82 */ /* 0x000fe40008000000 */
[----:B------:R-:W-:Y:S03]  /*4f80*/  @UP4 USHF.R.U32.HI UR4, URZ, UR23, UR5 ;  /* 0x00000017ff044299 */ /* 0x000fe60008011605 */
[----:B------:R-:W-:Y:S01]  /*4f90*/  UMOV UR5, UR11 ;  /* 0x0000000b00057c82 */ /* 0x000fe20008000000 */
[----:B------:R-:W-:Y:S02]  /*4fa0*/  UIMAD UR4, UR45, UR4, URZ ;  /* 0x000000042d0472a4 */ /* 0x000fe4000f8e02ff */
[----:B------:R-:W-:Y:S02]  /*4fb0*/  @UP4 USHF.R.U32.HI UR7, URZ, UR23, UR5 ;  /* 0x00000017ff074299 */ /* 0x000fe40008011605 */
[----:B------:R-:W-:Y:S02]  /*4fc0*/  UIMAD.WIDE.U32 UR10, UR6, UR22, URZ ;  /* 0x00000016060a72a5 */ /* 0x000fe4000f8e00ff */
[----:B------:R-:W-:Y:S02]  /*4fd0*/  USEL UR5, UR14, UR12, !UP6 ;  /* 0x0000000c0e057287 */ /* 0x000fe4000f000000 */
[----:B------:R-:W-:Y:S02]  /*4fe0*/  UIMAD UR8, UR45, UR7, URZ ;  /* 0x000000072d0872a4 */ /* 0x000fe4000f8e02ff */
[----:B------:R-:W-:Y:S03]  /*4ff0*/  UISETP.GE.AND UP0, UPT, UR6, UR4, UPT ;  /* 0x000000040600728c */ /* 0x000fe6000bf06270 */
[----:B------:R-:W-:Y:S01]  /*5000*/  UMOV UR4, UR11 ;  /* 0x0000000b00047c82 */ /* 0x000fe20008000000 */
[----:B------:R-:W-:Y:S02]  /*5010*/  UISETP.GE.OR UP0, UPT, UR5, UR8, UP0 ;  /* 0x000000080500728c */ /* 0x000fe40008706670 */
[----:B------:R-:W-:Y:S02]  /*5020*/  USHF.R.U32.HI UR4, URZ, UR23, UR4 ;  /* 0x00000017ff047299 */ /* 0x000fe40008011604 */
[----:B------:R-:W-:Y:S02]  /*5030*/  UIMAD.WIDE.U32 UR8, UR5, UR22, URZ ;  /* 0x00000016050872a5 */ /* 0x000fe4000f8e00ff */
[----:B------:R-:W-:Y:S04]  /*5040*/  USEL UR10, UR6, UR4, !UP4 ;  /* 0x00000004060a7287 */ /* 0x000fe8000e000000 */
[----:B------:R-:W-:Y:S01]  /*5050*/  UIADD3 UR11, UPT, UPT, -UR10, URZ, URZ ;  /* 0x000000ff0a0b7290 */ /* 0x000fe2000fffe1ff */
[----:B------:R-:W-:Y:S02]  /*5060*/  @!UP0 UMOV UR4, UR9 ;  /* 0x0000000900048c82 */ /* 0x000fe40008000000 */
[----:B------:R-:W-:Y:S02]  /*5070*/  @!UP0 USHF.R.U32.HI UR4, URZ, UR23, UR4 ;  /* 0x00000017ff048299 */ /* 0x000fe40008011604 */
[----:B------:R-:W-:Y:S02]  /*5080*/  UIMAD UR8, UR45, UR11, UR6 ;  /* 0x0000000b2d0872a4 */ /* 0x000fe4000f8e0206 */
[----:B------:R-:W-:Y:S04]  /*5090*/  @!UP0 USEL UR4, UR5, UR4, !UP4 ;  /* 0x0000000405048287 */ /* 0x000fe8000e000000 */
[----:B------:R-:W-:Y:S02]  /*50a0*/  @!UP0 UIMAD UR7, UR7, UR8, UR4 ;  /* 0x00000008070782a4 */ /* 0x000fe4000f8e0204 */
[----:B------:R-:W-:Y:S02]  /*50b0*/  @!UP0 UIADD3 UR9, UPT, UPT, UR10, -UR4, URZ ;  /* 0x800000040a098290 */ /* 0x000fe4000fffe0ff */
[----:B------:R-:W-:Y:S02]  /*50c0*/  UIADD3 UR8, UPT, UPT, -UR6, URZ, URZ ;  /* 0x000000ff06087290 */ /* 0x000fe4000fffe1ff */
[----:B------:R-:W-:Y:S02]  /*50d0*/  UIADD3 UR4, UPT, UPT, -UR5, URZ, URZ ;  /* 0x000000ff05047290 */ /* 0x000fe4000fffe1ff */
[----:B------:R-:W-:Y:S03]  /*50e0*/  @!UP0 UIMAD UR6, UR9, UR45, UR5 ;  /* 0x0000002d090682a4 */ /* 0x000fe6000f8e0205 */
[----:B------:R-:W-:Y:S01]  /*50f0*/  @!UP0 UMOV UR5, UR7 ;  /* 0x0000000700058c82 */ /* 0x000fe20008000000 */
[----:B------:R-:W-:Y:S02]  /*5100*/  UIMAD UR7, UR15, UR4, UR14 ;  /* 0x000000040f0772a4 */ /* 0x000fe4000f8e020e */
[----:B------:R-:W-:Y:S02]  /*5110*/  UIMAD UR4, UR50, UR8, UR13 ;  /* 0x00000008320472a4 */ /* 0x000fe4000f8e020d */
[----:B------:R-:W-:Y:S02]  /*5120*/  UIMAD UR14, UR5, UR15, UR7 ;  /* 0x0000000f050e72a4 */ /* 0x000fe4000f8e0207 */
[----:B------:R-:W-:Y:S11]  /*5130*/  UIMAD UR13, UR6, UR50, UR4 ;  /* 0x00000032060d72a4 */ /* 0x000ff6000f8e0204 */
[----:B------:R-:W-:Y:S01]  /*5140*/  @!UPT UIADD3 URZ, UPT, UPT, URZ, URZ, URZ ;  /* 0x000000fffffff290 */ /* 0x000fe2000fffe0ff */
.L_x_97:
[----:B------:R-:W3:Y:S01]  /*5150*/  @!UP3 LDCU.128 UR8, c[0x0][0xb10] ;  /* 0x00016200ff08b7ac */ /* 0x000ee20008000c00 */
[C---:B------:R-:W-:Y:S02]  /*5160*/  ISETP.NE.U32.AND P1, PT, R4.reuse, RZ, PT ;  /* 0x000000ff0400720c */ /* 0x040fe40003f25070 */
[----:B------:R-:W-:Y:S02]  /*5170*/  ISETP.NE.U32.AND P0, PT, R4, RZ, PT ;  /* 0x000000ff0400720c */ /* 0x000fe40003f05070 */
[C---:B------:R-:W-:Y:S02]  /*5180*/  ISETP.NE.AND.EX P1, PT, R5.reuse, RZ, PT, P1 ;  /* 0x000000ff0500720c */ /* 0x040fe40003f25310 */
[----:B------:R-:W-:Y:S01]  /*5190*/  ISETP.NE.AND.EX P0, PT, R5, RZ, PT, P0 ;  /* 0x000000ff0500720c */ /* 0x000fe20003f05300 */
[----:B------:R-:W4:Y:S01]  /*51a0*/  @!UP3 LDCU UR5, c[0x0][0xb0c] ;  /* 0x00016180ff05b7ac */ /* 0x000f220008000800 */
[----:B------:R-:W-:Y:S01]  /*51b0*/  SHF.L.U32 R9, R15, 0x1f, RZ ;  /* 0x0000001f0f097819 */ /* 0x000fe200000006ff */
[----:B------:R-:W-:Y:S02]  /*51c0*/  USHF.L.U32 UR42, UR20, 0x7, URZ ;  /* 0x00000007142a7899 */ /* 0x000fe400080006ff */
[----:B------:R-:W-:Y:S02]  /*51d0*/  USHF.L.U32 UR43, UR24, 0x6, URZ ;  /* 0x00000006182b7899 */ /* 0x000fe400080006ff */
[----:B---3--:R-:W-:Y:S07]  /*51e0*/  UIMAD.WIDE.U32 UR6, UR14, UR8, URZ ;  /* 0x000000080e0672a5 */ /* 0x008fee000f8e00ff */
[----:B------:R-:W-:Y:S01]  /*51f0*/  @!UP3 UMOV UR4, UR7 ;  /* 0x000000070004bc82 */ /* 0x000fe20008000000 */
[----:B----4-:R-:W-:Y:S02]  /*5200*/  @!UP3 UISETP.NE.AND UP0, UPT, UR5, 0x1, UPT ;  /* 0x000000010500b88c */ /* 0x010fe4000bf05270 */
[----:B------:R-:W-:Y:S02]  /*5210*/  @!UP3 USHF.R.U32.HI UR4, URZ, UR9, UR4 ;  /* 0x00000009ff04b299 */ /* 0x000fe40008011604 */
[----:B------:R-:W-:Y:S02]  /*5220*/  UIMAD.WIDE.U32 UR6, UR13, UR11, URZ ;  /* 0x0000000b0d0672a5 */ /* 0x000fe4000f8e00ff */
[----:B------:R-:W-:Y:S02]  /*5230*/  @!UP3 USEL UR8, UR14, UR4, !UP0 ;  /* 0x000000040e08b287 */ /* 0x000fe4000c000000 */
[----:B------:R-:W-:Y:S03]  /*5240*/  @!UP3 UISETP.NE.AND UP0, UPT, UR10, 0x1, UPT ;  /* 0x000000010a00b88c */ /* 0x000fe6000bf05270 */
[----:B------:R-:W-:Y:S02]  /*5250*/  @!UP3 UMOV UR6, UR7 ;  /* 0x000000070006bc82 */ /* 0x000fe40008000000 */
[----:B------:R-:W3:Y:S02]  /*5260*/  @!UP3 LDCU UR4, c[0x0][0xb20] ;  /* 0x00016400ff04b7ac */ /* 0x000ee40008000800 */
[----:B---3--:R-:W-:Y:S04]  /*5270*/  @!UP3 USHF.R.U32.HI UR6, URZ, UR4, UR6 ;  /* 0x00000004ff06b299 */ /* 0x008fe80008011606 */
[----:B------:R-:W-:Y:S04]  /*5280*/  @!UP3 USEL UR6, UR13, UR6, !UP0 ;  /* 0x000000060d06b287 */ /* 0x000fe8000c000000 */
[----:B------:R-:W-:Y:S02]  /*5290*/  @!UP3 UIADD3 UR4, UPT, UPT, -UR8, UR6, URZ ;  /* 0x000000060804b290 */ /* 0x000fe4000fffe1ff */
[----:B------:R-:W-:Y:S02]  /*52a0*/  @!UP3 UIADD3 UR6, UPT, UPT, UR8, -UR6, URZ ;  /* 0x800000060806b290 */ /* 0x000fe4000fffe0ff */
[----:B------:R-:W-:Y:S02]  /*52b0*/  @!UP3 UIMAD UR14, UR4, UR5, UR14 ;  /* 0x00000005040eb2a4 */ /* 0x000fe4000f8e020e */
[----:B------:R-:W-:Y:S01]  /*52c0*/  @!UP3 UIMAD UR13, UR6, UR10, UR13 ;  /* 0x0000000a060db2a4 */ /* 0x000fe2000f8e020d */
[----:B------:R-:W-:Y:S11]  /*52d0*/  BRA.U UP2, `(.L_x_98) ;  /* 0x0000000102107547 */ /* 0x000ff6000b800000 */
[----:B------:R-:W-:Y:S04]  /*52e0*/  MOV R6, UR46 ;  /* 0x0000002e00067c02 */ /* 0x000fe80008000f00 */
[----:B------:R-:W-:Y:S04]  /*52f0*/  SHF.L.U32 R6, R6, 0x1f, RZ ;  /* 0x0000001f06067819 */ /* 0x000fe800000006ff */
[----:B------:R-:W3:Y:S02]  /*5300*/  SYNCS.PHASECHK.TRANS64.TRYWAIT P2, [UR21+0x118], R6 ;  /* 0x00011806ff0075a7 */ /* 0x000ee40008041115 */
[----:B---3--:R-:W-:Y:S05]  /*5310*/  @!P2 BRA `(.L_x_99) ;  /* 0x0000004c0018a947 */ /* 0x008fea0003800000 */
.L_x_98:
[----:B------:R-:W-:Y:S05]  /*5320*/  @!P1 BRA `(.L_x_100) ;  /* 0x0000000000309947 */ /* 0x000fea0003800000 */
[----:B------:R-:W-:Y:S01]  /*5330*/  ISETP.NE.U32.AND P1, PT, R2, RZ, PT ;  /* 0x000000ff0200720c */ /* 0x000fe20003f25070 */
[----:B------:R-:W3:Y:S01]  /*5340*/  LDCU.64 UR4, c[0x0][0x358] ;  /* 0x00006b00ff0477ac */ /* 0x000ee20008000a00 */
[----:B------:R-:W-:Y:S02]  /*5350*/  IMAD.MOV.U32 R50, RZ, RZ, 0x1 ;  /* 0x00000001ff327424 */ /* 0x000fe400078e00ff */
[----:B------:R-:W-:Y:S11]  /*5360*/  ISETP.NE.AND.EX P1, PT, R3, RZ, PT, P1 ;  /* 0x000000ff0300720c */ /* 0x000ff60003f25310 */
[----:B------:R-:W-:Y:S02]  /*5370*/  @!UPT UIADD3 URZ, UPT, UPT, URZ, URZ, URZ ;  /* 0x000000fffffff290 */ /* 0x000fe4000fffe0ff */
[----:B------:R-:W4:Y:S01]  /*5380*/  @P1 LDC.64 R10, c[0x0][0x888] ;  /* 0x00022200ff0a1b82 */ /* 0x000f220000000a00 */
[----:B-1----:R-:W-:Y:S04]  /*5390*/  @P1 IMAD R0, R4, UR36, RZ ;  /* 0x0000002404001c24 */ /* 0x002fe8000f8e02ff */
[----:B----4-:R-:W-:Y:S04]  /*53a0*/  @P1 IMAD.WIDE R10, R0, 0x4, R10 ;  /* 0x00000004000a1825 */ /* 0x010fe800078e020a */
[----:B------:R-:W-:Y:S01]  /*53b0*/  HFMA2 R0, -RZ, RZ, 0, 5.9604644775390625e-08 ;  /* 0x00000001ff007431 */ /* 0x000fe200000001ff */
[----:B---3-5:R3:W5:Y:S04]  /*53c0*/  @P1 LDG.E R27, desc[UR4][R10.64] ;  /* 0x000000040a1b1981 */ /* 0x028768000c1e1900 */
[----:B------:R-:W-:Y:S01]  /*53d0*/  @!P1 PRMT R50, R0, 0x7610, R50 ;  /* 0x0000761000329816 */ /* 0x000fe20000000032 */
[----:B---3--:R-:W4:Y:S06]  /*53e0*/  @!P1 LDC R27, c[0x0][0x880] ;  /* 0x00022000ff1b9b82 */ /* 0x008f2c0000000800 */
.L_x_100:
[----:B----45:R-:W-:Y:S01]  /*53f0*/  @!P0 FSETP.EQ.AND P1, PT, R27, RZ, PT ;  /* 0x000000ff1b00820b */ /* 0x030fe20003f22000 */
[----:B------:R-:W-:Y:S01]  /*5400*/  @!UPT UIADD3 URZ, UPT, UPT, URZ, URZ, URZ ;  /* 0x000000fffffff290 */ /* 0x000fe2000fffe0ff */
[----:B------:R-:W-:Y:S11]  /*5410*/  @!P0 BRA `(.L_x_101) ;  /* 0x0000000000188947 */ /* 0x000ff60003800000 */
[----:B------:R-:W-:Y:S02]  /*5420*/  LOP3.LUT P0, RZ, R50, 0xff, RZ, 0xc0, !PT ;  /* 0x000000ff32ff7812 */ /* 0x000fe4000780c0ff */
[----:B------:R-:W-:Y:S04]  /*5430*/  ISETP.NE.U32.AND P1, PT, R2, RZ, PT ;  /* 0x000000ff0200720c */ /* 0x000fe80003f25070 */
[----:B------:R-:W-:Y:S04]  /*5440*/  ISETP.NE.AND.EX P1, PT, R3, RZ, PT, P1 ;  /* 0x000000ff0300720c */ /* 0x000fe80003f25310 */
[----:B------:R-:W-:Y:S03]  /*5450*/  PLOP3.LUT P1, PT, P1, PT, PT, 0x8, 0x80 ;  /* 0x000000000080781c */ /* 0x000fe60000f2e170 */
[----:B------:R-:W-:Y:S11]  /*5460*/  @P0 FSETP.EQ.AND P1, PT, R27, RZ, PT ;  /* 0x000000ff1b00020b */ /* 0x000ff60003f22000 */
[----:B------:R-:W-:Y:S02]  /*5470*/  @!UPT UIADD3 URZ, UPT, UPT, URZ, URZ, URZ ;  /* 0x000000fffffff290 */ /* 0x000fe4000fffe0ff */
.L_x_101:
[----:B------:R-:W3:Y:S01]  /*5480*/  SYNCS.PHASECHK.TRANS64.TRYWAIT P2, [UR21+0xf0], R9 ;  /* 0x0000f009ff0075a7 */ /* 0x000ee20008041115 */
[----:B------:R-:W-:Y:S04]  /*5490*/  ELECT P0, URZ, PT ;  /* 0x0000000000ff782f */ /* 0x000fe80003800000 */
[----:B------:R-:W-:Y:S11]  /*54a0*/  PLOP3.LUT P1, PT, P1, P0, PT, 0xf2, 0x2f ;  /* 0x00000000002f781c */ /* 0x000ff60000f21e72 */
[----:B------:R-:W-:Y:S02]  /*54b0*/  @!UPT UIADD3 URZ, UPT, UPT, URZ, URZ, URZ ;  /* 0x000000fffffff290 */ /* 0x000fe4000fffe0ff */
[----:B------:R-:W-:Y:S05]  /*54c0*/  @!P1 IADD3 R8, P0, PT, R16, 0x580, RZ ;  /* 0x0000058010089810 */ /* 0x000fea0007f1e0ff */
[----:B-1----:R-:W-:Y:S01]  /*54d0*/  @!P1 IMAD.X R6, RZ, RZ, R17, P0 ;  /* 0x000000ffff069224 */ /* 0x002fe200000e0611 */
[----:B---3--:R-:W-:Y:S07]  /*54e0*/  @!P2 BRA `(.L_x_102) ;  /* 0x0000004800bca947 */ /* 0x008fee0003800000 */
.L_x_210:
[----:B------:R-:W-:Y:S01]  /*54f0*/  @!P1 R2UR UR5, R8 ;  /* 0x00000000080592ca */ /* 0x000fe200000e0000 */
[----:B------:R-:W-:Y:S01]  /*5500*/  VOTEU.ALL UP0, P1 ;  /* 0x0000000000ff7886 */ /* 0x000fe20000800000 */
[----:B------:R-:W-:Y:S01]  /*5510*/  @!P1 R2UR UR4, R6 ;  /* 0x00000000060492ca */ /* 0x000fe200000e0000 */
[----:B------:R-:W-:Y:S01]  /*5520*/  UMOV UR16, 0x0 ;  /* 0x0000000000107882 */ /* 0x000fe20000000000 */
[----:B------:R-:W-:Y:S01]  /*5530*/  UMOV UR17, 0x10000000 ;  /* 0x1000000000117882 */ /* 0x000fe20000000000 */
[----:B------:R-:W-:Y:S01]  /*5540*/  UMOV UR44, UR36 ;  /* 0x00000024002c7c82 */ /* 0x000fe20008000000 */
[----:B------:R-:W-:Y:S01]  /*5550*/  @!UP0 UIADD3 UR40, UPT, UPT, UR21, 0x200, URZ ;  /* 0x0000020015288890 */ /* 0x000fe2000fffe0ff */
[----:B-1----:R-:W-:Y:S01]  /*5560*/  @!P1 IMAD.MOV.U32 R0, RZ, RZ, 0x1000 ;  /* 0x00001000ff009424 */ /* 0x002fe200078e00ff */
[----:B------:R-:W-:Y:S01]  /*5570*/  @!UP0 UIADD3 UR10, UPT, UPT, UR42, 0x40, URZ ;  /* 0x000000402a0a8890 */ /* 0x000fe2000fffe0ff */
[----:B------:R-:W-:Y:S01]  /*5580*/  @!P1 IADD3 R8, P0, PT, R16, 0x580, RZ ;  /* 0x0000058010089810 */ /* 0x000fe20007f1e0ff */
[----:B------:R-:W-:Y:S01]  /*5590*/  @!UP0 UIADD3 UR8, UPT, UPT, UR21, 0xa00, URZ ;  /* 0x00000a0015088890 */ /* 0x000fe2000fffe0ff */
[----:B------:R-:W-:Y:S02]  /*55a0*/  VOTEU.ALL UP0, P1 ;  /* 0x0000000000ff7886 */ /* 0x000fe40000800000 */
[----:B------:R-:W-:Y:S01]  /*55b0*/  IMAD.U32 R10, RZ, RZ, UR5 ;  /* 0x00000005ff0a7e24 */ /* 0x000fe2000f8e00ff */
[----:B------:R-:W-:Y:S01]  /*55c0*/  UMOV UR9, UR41 ;  /* 0x0000002900097c82 */ /* 0x000fe20008000000 */
[----:B------:R-:W-:Y:S01]  /*55d0*/  IMAD.U32 R11, RZ, RZ, UR4 ;  /* 0x00000004ff0b7e24 */ /* 0x000fe2000f8e00ff */
[----:B------:R-:W-:Y:S01]  /*55e0*/  UMOV UR11, UR43 ;  /* 0x0000002b000b7c82 */ /* 0x000fe20008000000 */
[----:B------:R-:W-:Y:S01]  /*55f0*/  UMOV UR12, UR36 ;  /* 0x00000024000c7c82 */ /* 0x000fe20008000000 */
[----:B------:R-:W-:Y:S01]  /*5600*/  @!P1 R2UR UR4, R10 ;  /* 0x000000000a0492ca */ /* 0x000fe200000e0000 */
[----:B------:R-:W-:Y:S01]  /*5610*/  UPRMT UR6, UR47, 0x654, UR41 ;  /* 0x000006542f067896 */ /* 0x000fe20008000029 */
[----:B------:R-:W-:Y:S01]  /*5620*/  @!P1 R2UR UR5, R11 ;  /* 0x000000000b0592ca */ /* 0x000fe200000e0000 */
[----:B------:R-:W-:Y:S11]  /*5630*/  @!P1 IMAD.X R6, RZ, RZ, R17, P0 ;  /* 0x000000ffff069224 */ /* 0x000ff600000e0611 */
[----:B------:R-:W-:Y:S01]  /*5640*/  @!UPT UIADD3 URZ, UPT, UPT, URZ, URZ, URZ ;  /* 0x000000fffffff290 */ /* 0x000fe2000fffe0ff */
[----:B------:R1:W-:Y:S01]  /*5650*/  @!UP0 UTMALDG.3D [UR40], [UR4], desc[UR16] ;  /* 0x00001028040085b4 */ /* 0x0003e20008011000 */
[----:B------:R-:W-:Y:S05]  /*5660*/  VOTEU.ALL UP0, P1 ;  /* 0x0000000000ff7886 */ /* 0x000fea0000800000 */
[----:B------:R1:W-:Y:S01]  /*5670*/  @!UP0 UTMALDG.3D [UR8], [UR4], desc[UR16] ;  /* 0x00001008040085b4 */ /* 0x0003e20008011000 */
[----:B------:R1:W-:Y:S01]  /*5680*/  @!P1 SYNCS.ARRIVE.TRANS64.RED.A0TR RZ, [UR21+0xd0], R0 ;  /* 0x0000d000ffff99a7 */ /* 0x0003e20008300415 */
[----:B------:R-:W-:Y:S01]  /*5690*/  SYNCS.ARRIVE.TRANS64.RED.A1T0 RZ, [UR6], RZ ;  /* 0x000000ffffff79a7 */ /* 0x000fe20008100406 */
[----:B------:R-:W3:Y:S02]  /*56a0*/  SYNCS.PHASECHK.TRANS64.TRYWAIT P2, [UR21+0xf8], R9 ;  /* 0x0000f809ff0075a7 */ /* 0x000ee40008041115 */
[----:B-1-3--:R-:W-:Y:S05]  /*56b0*/  @!P2 BRA `(.L_x_103) ;  /* 0x000000480060a947 */ /* 0x00afea0003800000 */
.L_x_212:
        /* <DEDUP_REMOVED lines=10> */
[----:B------:R-:W-:Y:S02]  /*5760*/  @!UP0 UIADD3 UR10, UPT, UPT, UR42, 0x50, URZ ;  /* 0x000000502a0a8890 */ /* 0x000fe4000fffe0ff */
[----:B------:R-:W-:Y:S01]  /*5770*/  @!UP0 UIADD3 UR8, UPT, UPT, UR21, 0x1a00, URZ ;  /* 0x00001a0015088890 */ /* 0x000fe2000fffe0ff */
[----:B------:R-:W-:Y:S01]  /*5780*/  IMAD.U32 R10, RZ, RZ, UR5 ;  /* 0x00000005ff0a7e24 */ /* 0x000fe2000f8e00ff */
[----:B------:R-:W-:Y:S01]  /*5790*/  VOTEU.ALL UP0, P1 ;  /* 0x0000000000ff7886 */ /* 0x000fe20000800000 */
[----:B------:R-:W-:Y:S01]  /*57a0*/  IMAD.U32 R11, RZ, RZ, UR4 ;  /* 0x00000004ff0b7e24 */ /* 0x000fe2000f8e00ff */
[----:B------:R-:W-:Y:S01]  /*57b0*/  UMOV UR9, UR33 ;  /* 0x0000002100097c82 */ /* 0x000fe20008000000 */
[----:B------:R-:W-:Y:S01]  /*57c0*/  UMOV UR11, UR43 ;  /* 0x0000002b000b7c82 */ /* 0x000fe20008000000 */
[----:B------:R-:W-:Y:S01]  /*57d0*/  @!P1 R2UR UR4, R10 ;  /* 0x000000000a0492ca */ /* 0x000fe200000e0000 */
[----:B------:R-:W-:Y:S01]  /*57e0*/  UMOV UR12, UR36 ;  /* 0x00000024000c7c82 */ /* 0x000fe20008000000 */
[----:B------:R-:W-:Y:S01]  /*57f0*/  @!P1 R2UR UR5, R11 ;  /* 0x000000000b0592ca */ /* 0x000fe200000e0000 */
[----:B------:R-:W-:Y:S01]  /*5800*/  UPRMT UR6, UR47, 0x654, UR33 ;  /* 0x000006542f067896 */ /* 0x000fe20008000021 */
[----:B------:R-:W-:Y:S11]  /*5810*/  @!P1 IMAD.X R6, RZ, RZ, R17, P0 ;  /* 0x000000ffff069224 */ /* 0x000ff600000e0611 */
[----:B------:R1:W-:Y:S01]  /*5820*/  @!UP0 UTMALDG.3D [UR32], [UR4], desc[UR16] ;  /* 0x00001020040085b4 */ /* 0x0003e20008011000 */
[----:B------:R-:W-:Y:S05]  /*5830*/  VOTEU.ALL UP0, P1 ;  /* 0x0000000000ff7886 */ /* 0x000fea0000800000 */
[----:B------:R1:W-:Y:S01]  /*5840*/  @!UP0 UTMALDG.3D [UR8], [UR4], desc[UR16] ;  /* 0x00001008040085b4 */ /* 0x0003e20008011000 */
[----:B------:R1:W-:Y:S01]  /*5850*/  @!P1 SYNCS.ARRIVE.TRANS64.RED.A0TR RZ, [UR21+0xd8], R0 ;  /* 0x0000d800ffff99a7 */ /* 0x0003e20008300415 */
[----:B------:R-:W-:Y:S01]  /*5860*/  SYNCS.ARRIVE.TRANS64.RED.A1T0 RZ, [UR6], RZ ;  /* 0x000000ffffff79a7 */ /* 0x000fe20008100406 */
[----:B------:R-:W3:Y:S02]  /*5870*/  SYNCS.PHASECHK.TRANS64.TRYWAIT P2, [UR21+0x100], R9 ;  /* 0x00010009ff0075a7 */ /* 0x000ee40008041115 */
[----:B-1-3--:R-:W-:Y:S05]  /*5880*/  @!P2 BRA `(.L_x_104) ;  /* 0x000000480004a947 */ /* 0x00afea0003800000 */
.L_x_214:
        /* <DEDUP_REMOVED lines=9> */
[----:B------:R-:W-:Y:S01]  /*5920*/  VIADD R14, R14, 0x1 ;  /* 0x000000010e0e7836 */ /* 0x000fe20000000000 */
        /* <DEDUP_REMOVED lines=10> */
[----:B------:R-:W-:Y:S01]  /*59d0*/  UMOV UR12, UR36 ;  /* 0x00000024000c7c82 */ /* 0x000fe20008000000 */
[----:B------:R-:W-:Y:S11]  /*59e0*/  UPRMT UR6, UR47, 0x654, UR25 ;  /* 0x000006542f067896 */ /* 0x000ff60008000019 */
[----:B------:R1:W-:Y:S01]  /*59f0*/  @!UP0 UTMALDG.3D [UR24], [UR4], desc[UR16] ;  /* 0x00001018040085b4 */ /* 0x0003e20008011000 */
[----:B------:R-:W-:Y:S05]  /*5a00*/  VOTEU.ALL UP0, P1 ;  /* 0x0000000000ff7886 */ /* 0x000fea0000800000 */
[----:B------:R1:W-:Y:S01]  /*5a10*/  @!UP0 UTMALDG.3D [UR8], [UR4], desc[UR16] ;  /* 0x00001008040085b4 */ /* 0x0003e20008011000 */
[----:B------:R1:W-:Y:S01]  /*5a20*/  @!P1 SYNCS.ARRIVE.TRANS64.RED.A0TR RZ, [UR21+0xe0], R0 ;  /* 0x0000e000ffff99a7 */ /* 0x0003e20008300415 */
[----:B------:R-:W-:Y:S01]  /*5a30*/  SYNCS.ARRIVE.TRANS64.RED.A1T0 RZ, [UR6], RZ ;  /* 0x000000ffffff79a7 */ /* 0x000fe20008100406 */
[----:B------:R-:W3:Y:S02]  /*5a40*/  SYNCS.PHASECHK.TRANS64.TRYWAIT P0, [UR21+0x108], R9 ;  /* 0x00010809ff0075a7 */ /* 0x000ee40008001115 */
[----:B-1-3--:R-:W-:Y:S05]  /*5a50*/  @!P0 BRA `(.L_x_105) ;  /* 0x0000004400a88947 */ /* 0x00afea0003800000 */
.L_x_216:
[----:B------:R-:W-:Y:S01]  /*5a60*/  UPLOP3.LUT UP2, UPT, UPT, UPT, UPT, 0x80, 0x8 ;  /* 0x000000000008789c */ /* 0x000fe20003f4f070 */
[----:B------:R-:W-:Y:S01]  /*5a70*/  @!P1 IADD3 R6, P0, PT, R16, 0x580, RZ ;  /* 0x0000058010069810 */ /* 0x000fe20007f1e0ff */
[----:B------:R-:W-:Y:S01]  /*5a80*/  UMOV UR6, 0x0 ;  /* 0x0000000000067882 */ /* 0x000fe20000000000 */
[----:B------:R-:W-:Y:S01]  /*5a90*/  UMOV UR7, 0x10000000 ;  /* 0x1000000000077882 */ /* 0x000fe20000000000 */
[----:B------:R-:W-:Y:S01]  /*5aa0*/  VOTEU.ALL UP0, P1 ;  /* 0x0000000000ff7886 */ /* 0x000fe20000800000 */
[----:B------:R-:W-:Y:S01]  /*5ab0*/  @!P1 R2UR UR5, R6 ;  /* 0x00000000060592ca */ /* 0x000fe200000e0000 */
[----:B-1----:R-:W-:Y:S01]  /*5ac0*/  @!P1 IMAD.X R0, RZ, RZ, R17, P0 ;  /* 0x000000ffff009224 */ /* 0x002fe200000e0611 */
[----:B------:R-:W-:Y:S01]  /*5ad0*/  UMOV UR19, UR43 ;  /* 0x0000002b00137c82 */ /* 0x000fe20008000000 */
[----:B------:R-:W-:Y:S01]  /*5ae0*/  UMOV UR20, UR36 ;  /* 0x0000002400147c82 */ /* 0x000fe20008000000 */
[----:B------:R-:W-:Y:S01]  /*5af0*/  @!UP0 UIADD3 UR18, UPT, UPT, UR42, 0x30, URZ ;  /* 0x000000302a128890 */ /* 0x000fe2000fffe0ff */
[----:B------:R-:W-:Y:S01]  /*5b00*/  R2UR UR24, R52 ;  /* 0x00000000341872ca */ /* 0x000fe200000e0000 */
[----:B------:R-:W-:Y:S01]  /*5b10*/  @!UP0 UIADD3 UR16, UPT, UPT, UR21, 0x3200, URZ ;  /* 0x0000320015108890 */ /* 0x000fe2000fffe0ff */
[----:B------:R-:W-:Y:S01]  /*5b20*/  @!P1 R2UR UR4, R0 ;  /* 0x00000000000492ca */ /* 0x000fe200000e0000 */
[----:B------:R-:W-:Y:S01]  /*5b30*/  @!UP0 UIADD3 UR17, UPT, UPT, UR21, 0xe8, URZ ;  /* 0x000000e815118890 */ /* 0x000fe2000fffe0ff */
[----:B------:R-:W-:Y:S01]  /*5b40*/  ISETP.NE.AND P0, PT, R14, 0x2, PT ;  /* 0x000000020e00780c */ /* 0x000fe20003f05270 */
[----:B------:R-:W-:Y:S01]  /*5b50*/  @!UP0 UIADD3 UR10, UPT, UPT, UR42, 0x70, URZ ;  /* 0x000000702a0a8890 */ /* 0x000fe2000fffe0ff */
[----:B------:R-:W-:Y:S01]  /*5b60*/  LOP3.LUT R15, R15, 0x1, RZ, 0x3c, !PT ;  /* 0x000000010f0f7812 */ /* 0x000fe200078e3cff */
[----:B------:R-:W-:Y:S01]  /*5b70*/  @!UP0 UIADD3 UR8, UPT, UPT, UR21, 0x3a00, URZ ;  /* 0x00003a0015088890 */ /* 0x000fe2000fffe0ff */
[----:B------:R-:W-:Y:S01]  /*5b80*/  IMAD.U32 R8, RZ, RZ, UR5 ;  /* 0x00000005ff087e24 */ /* 0x000fe2000f8e00ff */
[----:B------:R-:W-:Y:S01]  /*5b90*/  VOTEU.ALL UP0, P1 ;  /* 0x0000000000ff7886 */ /* 0x000fe20000800000 */
[----:B------:R-:W-:Y:S01]  /*5ba0*/  UMOV UR11, UR43 ;  /* 0x0000002b000b7c82 */ /* 0x000fe20008000000 */
[----:B------:R-:W-:Y:S01]  /*5bb0*/  UMOV UR12, UR36 ;  /* 0x00000024000c7c82 */ /* 0x000fe20008000000 */
[----:B------:R-:W-:Y:S01]  /*5bc0*/  UMOV UR9, UR17 ;  /* 0x0000001100097c82 */ /* 0x000fe20008000000 */
[----:B------:R-:W-:Y:S01]  /*5bd0*/  SEL R0, RZ, 0x1, P0 ;  /* 0x00000001ff007807 */ /* 0x000fe20000000000 */
[----:B------:R-:W-:Y:S01]  /*5be0*/  UIADD3 UR24, UPT, UPT, UR14, UR24, URZ ;  /* 0x000000180e187290 */ /* 0x000fe2000fffe0ff */
[----:B------:R-:W-:Y:S01]  /*5bf0*/  IMAD.U32 R9, RZ, RZ, UR4 ;  /* 0x00000004ff097e24 */ /* 0x000fe2000f8e00ff */
[----:B------:R-:W-:Y:S01]  /*5c00*/  @!P1 R2UR UR4, R8 ;  /* 0x00000000080492ca */ /* 0x000fe200000e0000 */
[----:B------:R-:W-:Y:S01]  /*5c10*/  UMOV UR36, UR29 ;  /* 0x0000001d00247c82 */ /* 0x000fe20008000000 */
[----:B------:R-:W-:Y:S02]  /*5c20*/  LOP3.LUT R13, R13, R0, RZ, 0x3c, !PT ;  /* 0x000000000d0d7212 */ /* 0x000fe400078e3cff */
[----:B------:R-:W-:Y:S02]  /*5c30*/  @!P1 R2UR UR5, R9 ;  /* 0x00000000090592ca */ /* 0x000fe400000e0000 */
[----:B------:R-:W-:Y:S11]  /*5c40*/  SEL R14, R14, RZ, P0 ;  /* 0x000000ff0e0e7207 */ /* 0x000ff60000000000 */
[----:B------:R1:W-:Y:S01]  /*5c50*/  @!UP0 UTMALDG.3D [UR16], [UR4], desc[UR6] ;  /* 0x00000610040085b4 */ /* 0x0003e20008011000 */
[----:B------:R-:W-:Y:S05]  /*5c60*/  VOTEU.ALL UP0, P1 ;  /* 0x0000000000ff7886 */ /* 0x000fea0000800000 */
[----:B------:R3:W-:Y:S01]  /*5c70*/  @!UP0 UTMALDG.3D [UR8], [UR4], desc[UR6] ;  /* 0x00000608040085b4 */ /* 0x0007e20008011000 */
[----:B------:R3:W-:Y:S01]  /*5c80*/  @!P1 SYNCS.ARRIVE.TRANS64.RED.A0TR RZ, [UR21+0xe8], R7 ;  /* 0x0000e807ffff99a7 */ /* 0x0007e20008300415 */
[----:B------:R-:W-:Y:S01]  /*5c90*/  SYNCS.ARRIVE.TRANS64.RED.A1T0 RZ, [UR37], RZ ;  /* 0x000000ffffff79a7 */ /* 0x000fe20008100425 */
[----:B-1----:R-:W-:Y:S01]  /*5ca0*/  UIADD3 UR20, UPT, UPT, UR13, UR63, URZ ;  /* 0x0000003f0d147290 */ /* 0x002fe2000fffe0ff */
[----:B------:R-:W-:Y:S11]  /*5cb0*/  BRA.U UP1, `(.L_x_106) ;  /* 0xfffffff101047547 */ /* 0x000ff6000b83ffff */
[----:B------:R-:W-:-:S04]  /*5cc0*/  SHF.L.U32 R2, R15, 0x1f, RZ ;  /* 0x0000001f0f027819 */ /* 0x000fc800000006ff */
[----:B------:R-:W1:Y:S02]  /*5cd0*/  SYNCS.PHASECHK.TRANS64.TRYWAIT P0, [UR21+0xf0], R2 ;  /* 0x0000f002ff0075a7 */ /* 0x000e640008001115 */
[----:B-1----:R-:W-:Y:S05]  /*5ce0*/  @!P0 BRA `(.L_x_107) ;  /* 0x00000044001c8947 */ /* 0x002fea0003800000 */
.L_x_218:
[----:B------:R-:W4:Y:S02]  /*5cf0*/  SYNCS.PHASECHK.TRANS64.TRYWAIT P0, [UR21+0xf8], R2 ;  /* 0x0000f802ff0075a7 */ /* 0x000f240008001115 */
[----:B----4-:R-:W-:Y:S05]  /*5d00*/  @!P0 BRA `(.L_x_108) ;  /* 0x00000044002c8947 */ /* 0x010fea0003800000 */
.L_x_220:
[----:B------:R-:W4:Y:S02]  /*5d10*/  SYNCS.PHASECHK.TRANS64.TRYWAIT P0, [UR21+0x100], R2 ;  /* 0x00010002ff0075a7 */ /* 0x000f240008001115 */
[----:B----4-:R-:W-:Y:S05]  /*5d20*/  @!P0 BRA `(.L_x_109) ;  /* 0x00000044003c8947 */ /* 0x010fea0003800000 */
.L_x_222:
[----:B-1----:R-:W-:-:S07]  /*5d30*/  MOV R0, UR21 ;  /* 0x0000001500007c02 */ /* 0x002fce0008000f00 */
.L_x_110:
[----:B-1----:R-:W-:-:S04]  /*5d40*/  SHF.L.U32 R2, R15, 0x1f, RZ ;  /* 0x0000001f0f027819 */ /* 0x002fc800000006ff */
[----:B------:R1:W4:Y:S03]  /*5d50*/  SYNCS.PHASECHK.TRANS64.TRYWAIT P0, [R0+URZ+0x108], R2 ;  /* 0x00010802000075a7 */ /* 0x00032600080011ff */
[----:B----4-:R-:W-:Y:S05]  /*5d60*/  @!P0 NANOSLEEP.SYNCS 0x989680 ;  /* 0x009896800000895d */ /* 0x010fea0003900000 */
[----:B------:R-:W4:Y:S02]  /*5d70*/  @!P0 SYNCS.PHASECHK.TRANS64 P0, [R0+URZ+0x108], R2 ;  /* 0x00010802000085a7 */ /* 0x000f2400080010ff */
[----:B--234-:R-:W-:Y:S05]  /*5d80*/  @P0 EXIT ;  /* 0x000000000000094d */ /* 0x01cfea0003800000 */
[----:B------:R-:W-:Y:S05]  /*5d90*/  BRA `(.L_x_110) ;  /* 0xfffffffc00e87947 */ /* 0x000fea000383ffff */
.L_x_95:
[----:B------:R-:W-:-:S06]  /*5da0*/  UISETP.GE.AND UP0, UPT, UR23, 0x4, UPT ;  /* 0x000000041700788c */ /* 0x000fcc000bf06270 */
[----:B------:R-:W-:-:S13]  /*5db0*/  PLOP3.LUT P0, PT, PT, PT, UP0, 0x80, 0x8 ;  /* 0x000000000008781c */ /* 0x000fda0003f0f008 */
[----:B-1----:R-:W-:Y:S05]  /*5dc0*/  @!P0 EXIT ;  /* 0x000000000000894d */ /* 0x002fea0003800000 */
[----:B------:R-:W-:Y:S01]  /*5dd0*/  BAR.SYNC.DEFER_BLOCKING 0x6, 0xa0 ;  /* 0x0182800000007b1d */ /* 0x000fe20000010000 */
[----:B------:R-:W-:Y:S01]  /*5de0*/  IMAD.SHL.U32 R49, R61, 0x10, RZ ;  /* 0x000000103d317824 */ /* 0x000fe200078e00ff */
[----:B------:R-:W-:Y:S01]  /*5df0*/  CS2R R58, SRZ ;  /* 0x00000000003a7805 */ /* 0x000fe2000001ff00 */
[----:B------:R-:W-:Y:S02]  /*5e00*/  IMAD.SHL.U32 R5, R51, 0x200, RZ ;  /* 0x0000020033057824 */ /* 0x000fe400078e00ff */
[----:B------:R-:W-:Y:S01]  /*5e10*/  IMAD.U32 R23, R61, 0x10000, RZ ;  /* 0x000100003d177824 */ /* 0x000fe200078e00ff */
[----:B------:R-:W-:Y:S01]  /*5e20*/  UMOV UR43, 0x400 ;  /* 0x00000400002b7882 */ /* 0x000fe20000000000 */
[----:B------:R-:W-:Y:S01]  /*5e30*/  LOP3.LUT R48, R49, 0x5b0, RZ, 0xc0, !PT ;  /* 0x000005b031307812 */ /* 0x000fe200078ec0ff */
[----:B------:R-:W-:Y:S01]  /*5e40*/  ULEA UR43, UR47, UR43, 0x18 ;  /* 0x0000002b2f2b7291 */ /* 0x000fe2000f8ec0ff */
[----:B------:R-:W1:Y:S01]  /*5e50*/  LDC.64 R44, c[0x0][0x888] ;  /* 0x00022200ff2c7b82 */ /* 0x000e620000000a00 */
[----:B------:R-:W-:Y:S01]  /*5e60*/  IMAD.SHL.U32 R4, R61, 0x2, RZ ;  /* 0x000000023d047824 */ /* 0x000fe200078e00ff */
[----:B------:R-:W-:Y:S01]  /*5e70*/  LOP3.LUT R48, R48, 0x200, R5, 0xf8, !PT ;  /* 0x0000020030307812 */ /* 0x000fe200078ef805 */
[----:B------:R-:W-:Y:S01]  /*5e80*/  IMAD.SHL.U32 R5, R51, 0x200000, RZ ;  /* 0x0020000033057824 */ /* 0x000fe200078e00ff */
[C---:B------:R-:W-:Y:S01]  /*5e90*/  LOP3.LUT R6, R49.reuse, 0x40, RZ, 0xc0, !PT ;  /* 0x0000004031067812 */ /* 0x040fe200078ec0ff */
[----:B------:R-:W-:Y:S01]  /*5ea0*/  UIADD3 UR4, UPT, UPT, UR43, 0x200, URZ ;  /* 0x000002002b047890 */ /* 0x000fe2000fffe0ff */
[----:B------:R-:W-:Y:S01]  /*5eb0*/  LOP3.LUT P0, RZ, R49, 0x40, RZ, 0xc0, !PT ;  /* 0x0000004031ff7812 */ /* 0x000fe2000780c0ff */
[----:B------:R-:W-:Y:S01]  /*5ec0*/  IMAD.MOV.U32 R60, RZ, RZ, 0x1 ;  /* 0x00000001ff3c7424 */ /* 0x000fe200078e00ff */
[----:B------:R-:W2:Y:S01]  /*5ed0*/  LDC.64 R46, c[0x0][0x890] ;  /* 0x00022400ff2e7b82 */ /* 0x000ea20000000a00 */
[----:B------:R-:W-:Y:S01]  /*5ee0*/  LOP3.LUT R5, R5, 0x200000, RZ, 0xc0, !PT ;  /* 0x0020000005057812 */ /* 0x000fe200078ec0ff */
[----:B------:R-:W-:Y:S01]  /*5ef0*/  IMAD.MOV.U32 R22, RZ, RZ, RZ ;  /* 0x000000ffff167224 */ /* 0x000fe200078e00ff */
[----:B------:R-:W-:Y:S01]  /*5f00*/  LOP3.LUT R4, R6, 0x8, R4, 0xf8, !PT ;  /* 0x0000000806047812 */ /* 0x000fe200078ef804 */
[----:B------:R-:W-:Y:S01]  /*5f10*/  IMAD.MOV.U32 R56, RZ, RZ, RZ ;  /* 0x000000ffff387224 */ /* 0x000fe200078e00ff */
[----:B------:R-:W-:Y:S01]  /*5f20*/  LOP3.LUT R23, R5, 0x400000, R23, 0xf8, !PT ;  /* 0x0040000005177812 */ /* 0x000fe200078ef817 */
[----:B------:R-:W-:Y:S01]  /*5f30*/  IMAD.U32 R53, RZ, RZ, UR4 ;  /* 0x00000004ff357e24 */ /* 0x000fe2000f8e00ff */
[----:B------:R-:W3:Y:S01]  /*5f40*/  LDS R0, [UR43+0x1d0] ;  /* 0x0001d02bff007984 */ /* 0x000ee20008000800 */
[----:B------:R-:W4:Y:S01]  /*5f50*/  LDC.64 R42, c[0x0][0x8b0] ;  /* 0x00022c00ff2a7b82 */ /* 0x000f220000000a00 */
[----:B------:R-:W-:Y:S01]  /*5f60*/  LOP3.LUT R48, R48, R4, RZ, 0xfc, !PT ;  /* 0x0000000430307212 */ /* 0x000fe200078efcff */
[----:B------:R-:W1:Y:S01]  /*5f70*/  LDCU UR60, c[0x0][0x370] ;  /* 0x00006e00ff3c77ac */ /* 0x000e620008000800 */
[----:B------:R-:W-:Y:S01]  /*5f80*/  LOP3.LUT R61, R61, 0x60, RZ, 0xc0, !PT ;  /* 0x000000603d3d7812 */ /* 0x000fe200078ec0ff */
[----:B------:R-:W1:Y:S04]  /*5f90*/  LDCU UR42, c[0x0][0xb0c] ;  /* 0x00016180ff2a77ac */ /* 0x000e680008000800 */
[----:B------:R-:W1:Y:S01]  /*5fa0*/  LDC.64 R40, c[0x0][0x8a8] ;  /* 0x00022a00ff287b82 */ /* 0x000e620000000a00 */
[----:B------:R-:W1:Y:S01]  /*5fb0*/  LDCU UR39, c[0x0][0xb30] ;  /* 0x00016600ff2777ac */ /* 0x000e620008000800 */
[----:B------:R-:W1:Y:S01]  /*5fc0*/  LDCU.64 UR54, c[0x0][0x888] ;  /* 0x00011100ff3677ac */ /* 0x000e620008000a00 */
[----:B------:R-:W1:Y:S01]  /*5fd0*/  LDCU.64 UR40, c[0x0][0xb28] ;  /* 0x00016500ff2877ac */ /* 0x000e620008000a00 */
[----:B------:R-:W1:Y:S01]  /*5fe0*/  LDCU.128 UR56, c[0x0][0xb10] ;  /* 0x00016200ff3877ac */ /* 0x000e620008000c00 */
[----:B------:R-:W1:Y:S01]  /*5ff0*/  LDCU UR53, c[0x0][0x374] ;  /* 0x00006e80ff3577ac */ /* 0x000e620008000800 */
[----:B------:R-:W-:Y:S01]  /*6000*/  UMOV UR52, URZ ;  /* 0x000000ff00347c82 */ /* 0x000fe20008000000 */
[----:B------:R-:W-:Y:S01]  /*6010*/  UMOV UR46, URZ ;  /* 0x000000ff002e7c82 */ /* 0x000fe20008000000 */
[----:B---3--:R-:W-:Y:S01]  /*6020*/  IMAD.IADD R23, R0, 0x1, R23 ;  /* 0x0000000100177824 */ /* 0x008fe200078e0217 */
[----:B--2---:R-:W-:-:S07]  /*6030*/  P2R R0, PR, RZ, 0x1 ;  /* 0x00000001ff007803 */ /* 0x004fce0000000000 */
.L_x_154:
[----:B------:R-:W-:Y:S02]  /*6040*/  LEA R3, R56, UR43, 0x3 ;  /* 0x0000002b38037c11 */ /* 0x000fe4000f8e18ff */
[----:B------:R-:W-:Y:S02]  /*6050*/  SHF.L.U32 R0, R58, 0x1f, RZ ;  /* 0x0000001f3a007819 */ /* 0x000fe400000006ff */
[----:B-1----:R-:W-:Y:S02]  /*6060*/  LEA R4, R56, UR43, 0x4 ;  /* 0x0000002b38047c11 */ /* 0x002fe4000f8e20ff */
[----:B------:R-:W2:Y:S02]  /*6070*/  SYNCS.PHASECHK.TRANS64.TRYWAIT P0, [R3+URZ+0x120], R0 ;  /* 0x00012000030075a7 */ /* 0x000ea400080011ff */
[----:B--2---:R-:W-:Y:S05]  /*6080*/  @!P0 BRA `(.L_x_111) ;  /* 0x00000040007c8947 */ /* 0x004fea0003800000 */
.L_x_223:
[----:B------:R-:W3:Y:S01]  /*6090*/  LDS.128 R4, [R4+0x1b0] ;  /* 0x0001b00004047984 */ /* 0x000ee20000000c00 */
[----:B------:R-:W-:Y:S01]  /*60a0*/  UISETP.GE.AND UP0, UPT, UR45, 0x1, UPT ;  /* 0x000000012d00788c */ /* 0x000fe2000bf06270 */
[----:B------:R-:W-:Y:S01]  /*60b0*/  @!PT LDS RZ, [RZ] ;  /* 0x00000000fffff984 */ /* 0x000fe20000000800 */
[----:B------:R-:W-:Y:S01]  /*60c0*/  @!PT LDS RZ, [RZ] ;  /* 0x00000000fffff984 */ /* 0x000fe20000000800 */
[----:B------:R-:W-:Y:S01]  /*60d0*/  @!PT LDS RZ, [RZ] ;  /* 0x00000000fffff984 */ /* 0x000fe20000000800 */
[----:B------:R-:W-:Y:S01]  /*60e0*/  @!PT LDS RZ, [RZ] ;  /* 0x00000000fffff984 */ /* 0x000fe20000000800 */
[----:B------:R1:W-:Y:S06]  /*60f0*/  MEMBAR.ALL.CTA ;  /* 0x0000000000007992 */ /* 0x0003ec0000008000 */
[----:B-1----:R-:W1:Y:S01]  /*6100*/  FENCE.VIEW.ASYNC.S ;  /* 0x00000000000073c6 */ /* 0x002e620000000000 */
[----:B---3--:R-:W-:Y:S11]  /*6110*/  LOP3.LUT P0, RZ, R6, 0x1, RZ, 0xc0, !PT ;  /* 0x0000000106ff7812 */ /* 0x008ff6000780c0ff */
[----:B------:R-:W-:Y:S02]  /*6120*/  @!UPT UIADD3 URZ, UPT, UPT, URZ, URZ, URZ ;  /* 0x000000fffffff290 */ /* 0x000fe4000fffe0ff */
[----:B-1----:R-:W-:Y:S01]  /*6130*/  VOTEU.ANY UP1, P0 ;  /* 0x0000000000ff7886 */ /* 0x002fe20000020100 */
[----:B------:R-:W-:Y:S01]  /*6140*/  PLOP3.LUT P0, PT, PT, PT, UP1, 0x80, 0x8 ;  /* 0x000000000008781c */ /* 0x000fe20003f0f018 */
[----:B------:R-:W-:Y:S11]  /*6150*/  UP2UR UR62, UPR, URZ, 0x2 ;  /* 0x00000002ff3e7883 */ /* 0x000ff60008000000 */
[----:B------:R-:W-:Y:S01]  /*6160*/  @!UPT UIADD3 URZ, UPT, UPT, URZ, URZ, URZ ;  /* 0x000000fffffff290 */ /* 0x000fe2000fffe0ff */
[----:B--2---:R-:W-:Y:S02]  /*6170*/  @P0 SHF.R.U32.HI R0, RZ, 0x10, R5 ;  /* 0x00000010ff000819 */ /* 0x004fe40000011605 */
        /* <DEDUP_REMOVED lines=12> */
[----:B------:R-:W2:Y:S01]  /*6240*/  LDCU UR12, c[0x0][0xb20] ;  /* 0x00016400ff0c77ac */ /* 0x000ea20008000800 */
[----:B------:R-:W-:Y:S02]  /*6250*/  UIMAD.WIDE.U32 UR4, UR53, UR59, URZ ;  /* 0x0000003b350472a5 */ /* 0x000fe4000f8e00ff */
[----:B------:R-:W-:Y:S02]  /*6260*/  UIMAD.WIDE.U32 UR6, UR60, UR56, URZ ;  /* 0x000000383c0672a5 */ /* 0x000fe4000f8e00ff */
[----:B------:R-:W-:Y:S02]  /*6270*/  UISETP.NE.AND UP0, UPT, UR58, 0x1, UPT ;  /* 0x000000013a00788c */ /* 0x000fe4000bf05270 */
[----:B------:R-:W-:Y:S02]  /*6280*/  UIMAD.WIDE.U32 UR8, UR37, UR59, URZ ;  /* 0x0000003b250872a5 */ /* 0x000fe4000f8e00ff */
[----:B------:R-:W-:Y:S02]  /*6290*/  UIMAD.WIDE.U32 UR10, UR38, UR56, URZ ;  /* 0x00000038260a72a5 */ /* 0x000fe4000f8e00ff */
[----:B------:R-:W-:Y:S02]  /*62a0*/  UISETP.NE.AND UP1, UPT, UR42, 0x1, UPT ;  /* 0x000000012a00788c */ /* 0x000fe4000bf25270 */
[----:B------:R-:W-:Y:S01]  /*62b0*/  UISETP.NE.AND UP2, UPT, UR45, 0x1, UPT ;  /* 0x000000012d00788c */ /* 0x000fe2000bf45270 */
[----:B------:R-:W-:Y:S02]  /*62c0*/  UMOV UR4, UR5 ;  /* 0x0000000500047c82 */ /* 0x000fe40008000000 */
[----:B--2---:R-:W-:Y:S03]  /*62d0*/  USHF.R.U32.HI UR5, URZ, UR12, UR4 ;  /* 0x0000000cff057299 */ /* 0x004fe60008011604 */
[----:B------:R-:W-:Y:S02]  /*62e0*/  UMOV UR4, UR7 ;  /* 0x0000000700047c82 */ /* 0x000fe40008000000 */
[----:B------:R-:W-:Y:S02]  /*62f0*/  USHF.R.U32.HI UR7, URZ, UR57, UR4 ;  /* 0x00000039ff077299 */ /* 0x000fe40008011604 */
[----:B------:R-:W-:Y:S02]  /*6300*/  USEL UR4, UR53, UR5, !UP0 ;  /* 0x0000000535047287 */ /* 0x000fe4000c000000 */
[----:B------:R-:W-:Y:S01]  /*6310*/  USEL UR7, UR60, UR7, !UP1 ;  /* 0x000000073c077287 */ /* 0x000fe2000c800000 */
[----:B------:R-:W-:Y:S01]  /*6320*/  UMOV UR5, UR9 ;  /* 0x0000000900057c82 */ /* 0x000fe20008000000 */
[----:B------:R-:W-:Y:S02]  /*6330*/  UIMAD.WIDE.U32 UR8, UR4, UR40, URZ ;  /* 0x00000028040872a5 */ /* 0x000fe4000f8e00ff */
[----:B------:R-:W-:Y:S03]  /*6340*/  USHF.R.U32.HI UR6, URZ, UR12, UR5 ;  /* 0x0000000cff067299 */ /* 0x000fe60008011605 */
[----:B------:R-:W-:Y:S01]  /*6350*/  UMOV UR5, UR11 ;  /* 0x0000000b00057c82 */ /* 0x000fe20008000000 */
[----:B------:R-:W-:Y:S02]  /*6360*/  UIMAD.WIDE.U32 UR10, UR7, UR40, URZ ;  /* 0x00000028070a72a5 */ /* 0x000fe4000f8e00ff */
[----:B------:R-:W-:Y:S02]  /*6370*/  USHF.R.U32.HI UR12, URZ, UR57, UR5 ;  /* 0x00000039ff0c7299 */ /* 0x000fe40008011605 */
[----:B------:R-:W-:Y:S01]  /*6380*/  USEL UR6, UR37, UR6, !UP0 ;  /* 0x0000000625067287 */ /* 0x000fe2000c000000 */
[----:B------:R-:W-:Y:S02]  /*6390*/  UMOV UR5, UR9 ;  /* 0x0000000900057c82 */ /* 0x000fe40008000000 */
[----:B------:R-:W-:Y:S01]  /*63a0*/  UMOV UR10, UR11 ;  /* 0x0000000b000a7c82 */ /* 0x000fe20008000000 */
[----:B------:R-:W-:Y:S02]  /*63b0*/  @UP2 USHF.R.U32.HI UR4, URZ, UR41, UR5 ;  /* 0x00000029ff042299 */ /* 0x000fe40008011605 */
[----:B------:R-:W-:Y:S02]  /*63c0*/  @UP2 USHF.R.U32.HI UR7, URZ, UR41, UR10 ;  /* 0x00000029ff072299 */ /* 0x000fe4000801160a */
[----:B------:R-:W-:Y:S02]  /*63d0*/  UIMAD UR4, UR45, UR4, URZ ;  /* 0x000000042d0472a4 */ /* 0x000fe4000f8e02ff */
        /* <DEDUP_REMOVED lines=8> */
[----:B------:R-:W-:Y:S02]  /*6460*/  USEL UR11, UR6, UR4, !UP2 ;  /* 0x00000004060b7287 */ /* 0x000fe4000d000000 */
[----:B------:R-:W-:Y:S02]  /*6470*/  UIADD3 UR8, UPT, UPT, -UR5, URZ, URZ ;  /* 0x000000ff05087290 */ /* 0x000fe4000fffe1ff */
[----:B------:R-:W-:Y:S01]  /*6480*/  UIADD3 UR10, UPT, UPT, -UR11, URZ, URZ ;  /* 0x000000ff0b0a7290 */ /* 0x000fe2000fffe1ff */
[----:B------:R-:W-:Y:S01]  /*6490*/  @!UP0 UMOV UR4, UR9 ;  /* 0x0000000900048c82 */ /* 0x000fe20008000000 */
[----:B------:R-:W-:Y:S02]  /*64a0*/  UIADD3 UR9, UPT, UPT, -UR6, URZ, URZ ;  /* 0x000000ff06097290 */ /* 0x000fe4000fffe1ff */
[----:B------:R-:W-:Y:S02]  /*64b0*/  @!UP0 USHF.R.U32.HI UR4, URZ, UR41, UR4 ;  /* 0x00000029ff048299 */ /* 0x000fe40008011604 */
[----:B------:R-:W-:Y:S02]  /*64c0*/  UIMAD UR10, UR45, UR10, UR6 ;  /* 0x0000000a2d0a72a4 */ /* 0x000fe4000f8e0206 */
[----:B------:R-:W-:Y:S04]  /*64d0*/  @!UP0 USEL UR4, UR5, UR4, !UP2 ;  /* 0x0000000405048287 */ /* 0x000fe8000d000000 */
[----:B------:R-:W-:Y:S02]  /*64e0*/  @!UP0 UIMAD UR10, UR7, UR10, UR4 ;  /* 0x0000000a070a82a4 */ /* 0x000fe4000f8e0204 */
[----:B------:R-:W-:Y:S02]  /*64f0*/  @!UP0 UIADD3 UR11, UPT, UPT, UR11, -UR4, URZ ;  /* 0x800000040b0b8290 */ /* 0x000fe4000fffe0ff */
[----:B------:R-:W-:Y:S02]  /*6500*/  UIMAD UR7, UR42, UR8, UR38 ;  /* 0x000000082a0772a4 */ /* 0x000fe4000f8e0226 */
[----:B------:R-:W-:Y:S02]  /*6510*/  @!UP0 UIMAD UR6, UR11, UR45, UR5 ;  /* 0x0000002d0b0682a4 */ /* 0x000fe4000f8e0205 */
[----:B------:R-:W-:Y:S01]  /*6520*/  UIMAD UR4, UR58, UR9, UR37 ;  /* 0x000000093a0472a4 */ /* 0x000fe2000f8e0225 */
[----:B------:R-:W-:Y:S02]  /*6530*/  @!UP0 UMOV UR5, UR10 ;  /* 0x0000000a00058c82 */ /* 0x000fe40008000000 */
[----:B------:R-:W-:Y:S02]  /*6540*/  UIMAD UR38, UR5, UR42, UR7 ;  /* 0x0000002a052672a4 */ /* 0x000fe4000f8e0207 */
[----:B------:R-:W-:Y:S11]  /*6550*/  UIMAD UR37, UR6, UR58, UR4 ;  /* 0x0000003a062572a4 */ /* 0x000ff6000f8e0204 */
[----:B------:R-:W-:Y:S01]  /*6560*/  @!UPT UIADD3 URZ, UPT, UPT, URZ, URZ, URZ ;  /* 0x000000fffffff290 */ /* 0x000fe2000fffe0ff */
.L_x_112:
[----:B------:R-:W-:Y:S01]  /*6570*/  UISETP.NE.AND UP0, UPT, UR39, 0x1, UPT ;  /* 0x000000012700788c */ /* 0x000fe2000bf05270 */
[----:B------:R-:W-:Y:S01]  /*6580*/  LOP3.LUT P0, RZ, R53, 0x90, RZ, 0xc0, !PT ;  /* 0x0000009035ff7812 */ /* 0x000fe2000780c0ff */
[----:B------:R-:W-:Y:S01]  /*6590*/  USHF.L.U32 UR50, UR24, 0x6, URZ ;  /* 0x0000000618327899 */ /* 0x000fe200080006ff */
[----:B------:R-:W-:Y:S01]  /*65a0*/  BSSY.RECONVERGENT B6, `(.L_x_113) ;  /* 0x0000034000067945 */ /* 0x000fe20003800200 */
[----:B------:R-:W-:Y:S01]  /*65b0*/  USHF.L.U32 UR49, UR20, 0x7, URZ ;  /* 0x0000000714317899 */ /* 0x000fe200080006ff */
[----:B------:R-:W-:Y:S06]  /*65c0*/  IADD3 R56, PT, PT, R56, 0x1, RZ ;  /* 0x0000000138387810 */ /* 0x000fec0007ffe0ff */
[----:B------:R-:W2:Y:S01]  /*65d0*/  @!UP0 LDCU.128 UR12, c[0x0][0xb10] ;  /* 0x00016200ff0c87ac */ /* 0x000ea20008000c00 */
[----:B------:R-:W3:Y:S01]  /*65e0*/  @!UP0 LDCU UR5, c[0x0][0xb0c] ;  /* 0x00016180ff0587ac */ /* 0x000ee20008000800 */
[----:B------:R-:W4:Y:S01]  /*65f0*/  @!UP0 LDCU UR10, c[0x0][0xb20] ;  /* 0x00016400ff0a87ac */ /* 0x000f220008000800 */
[----:B--2---:R-:W-:Y:S02]  /*6600*/  UIMAD.WIDE.U32 UR8, UR38, UR12, URZ ;  /* 0x0000000c260872a5 */ /* 0x004fe4000f8e00ff */
[----:B------:R-:W-:Y:S02]  /*6610*/  UIMAD.WIDE.U32 UR6, UR37, UR15, URZ ;  /* 0x0000000f250672a5 */ /* 0x000fe4000f8e00ff */
[----:B------:R-:W-:Y:S03]  /*6620*/  @!UP0 UISETP.NE.AND UP1, UPT, UR14, 0x1, UPT ;  /* 0x000000010e00888c */ /* 0x000fe6000bf25270 */
[----:B------:R-:W-:Y:S01]  /*6630*/  @!UP0 UMOV UR4, UR9 ;  /* 0x0000000900048c82 */ /* 0x000fe20008000000 */
[----:B---3--:R-:W-:Y:S02]  /*6640*/  @!UP0 UISETP.NE.AND UP2, UPT, UR5, 0x1, UPT ;  /* 0x000000010500888c */ /* 0x008fe4000bf45270 */
[----:B------:R-:W-:Y:S01]  /*6650*/  @!UP0 USHF.R.U32.HI UR4, URZ, UR13, UR4 ;  /* 0x0000000dff048299 */ /* 0x000fe20008011604 */
[----:B------:R-:W-:Y:S02]  /*6660*/  @!UP0 UMOV UR6, UR7 ;  /* 0x0000000700068c82 */ /* 0x000fe40008000000 */
[----:B----4-:R-:W-:Y:S02]  /*6670*/  @!UP0 USHF.R.U32.HI UR6, URZ, UR10, UR6 ;  /* 0x0000000aff068299 */ /* 0x010fe40008011606 */
[----:B------:R-:W-:Y:S02]  /*6680*/  @!UP0 USEL UR7, UR38, UR4, !UP2 ;  /* 0x0000000426078287 */ /* 0x000fe4000d000000 */
[----:B------:R-:W-:Y:S04]  /*6690*/  @!UP0 USEL UR6, UR37, UR6, !UP1 ;  /* 0x0000000625068287 */ /* 0x000fe8000c800000 */
[----:B------:R-:W-:Y:S02]  /*66a0*/  @!UP0 UIADD3 UR4, UPT, UPT, -UR7, UR6, URZ ;  /* 0x0000000607048290 */ /* 0x000fe4000fffe1ff */
[----:B------:R-:W-:Y:S02]  /*66b0*/  @!UP0 UIADD3 UR6, UPT, UPT, UR7, -UR6, URZ ;  /* 0x8000000607068290 */ /* 0x000fe4000fffe0ff */
[----:B------:R-:W-:Y:S02]  /*66c0*/  @!UP0 UIMAD UR38, UR4, UR5, UR38 ;  /* 0x00000005042682a4 */ /* 0x000fe4000f8e0226 */
[----:B------:R-:W-:Y:S01]  /*66d0*/  @!UP0 UIMAD UR37, UR6, UR14, UR37 ;  /* 0x0000000e062582a4 */ /* 0x000fe2000f8e0225 */
[----:B------:R-:W-:Y:S11]  /*66e0*/  @!P0 BRA `(.L_x_114) ;  /* 0x00000000007c8947 */ /* 0x000ff60003800000 */
[----:B------:R-:W2:Y:S01]  /*66f0*/  LDCU.64 UR8, c[0x4][0x80] ;  /* 0x01001000ff0877ac */ /* 0x000ea20008000a00 */
[----:B------:R-:W-:Y:S01]  /*6700*/  MOV R2, 0x0 ;  /* 0x0000000000027802 */ /* 0x000fe20000000f00 */
[----:B------:R-:W-:Y:S02]  /*6710*/  HFMA2 R12, -RZ, RZ, 0, 5.9604644775390625e-08 ;  /* 0x00000001ff0c7431 */ /* 0x000fe400000001ff */
[----:B------:R-:W-:Y:S01]  /*6720*/  IMAD.MOV.U32 R8, RZ, RZ, 0x70 ;  /* 0x00000070ff087424 */ /* 0x000fe200078e00ff */
[----:B------:R3:W4:Y:S01]  /*6730*/  LDC.64 R14, c[0x4][R2] ;  /* 0x01000000020e7b82 */ /* 0x0007220000000a00 */
[----:B------:R-:W1:Y:S01]  /*6740*/  LDCU.64 UR6, c[0x4][0x88] ;  /* 0x01001100ff0677ac */ /* 0x000e620008000a00 */
[----:B------:R-:W-:Y:S01]  /*6750*/  IMAD.MOV.U32 R13, RZ, RZ, RZ ;  /* 0x000000ffff0d7224 */ /* 0x000fe200078e00ff */
[----:B------:R-:W1:Y:S01]  /*6760*/  LDCU.64 UR4, c[0x4][0x8] ;  /* 0x01000100ff0477ac */ /* 0x000e620008000a00 */
[----:B--2---:R-:W-:Y:S01]  /*6770*/  MOV R5, UR9 ;  /* 0x0000000900057c02 */ /* 0x004fe20008000f00 */
[----:B------:R-:W-:Y:S01]  /*6780*/  IMAD.U32 R4, RZ, RZ, UR8 ;  /* 0x00000008ff047e24 */ /* 0x000fe2000f8e00ff */
[----:B-1----:R-:W-:Y:S01]  /*6790*/  MOV R7, UR7 ;  /* 0x0000000700077c02 */ /* 0x002fe20008000f00 */
[----:B------:R-:W-:Y:S01]  /*67a0*/  IMAD.U32 R6, RZ, RZ, UR6 ;  /* 0x00000006ff067e24 */ /* 0x000fe2000f8e00ff */
[----:B------:R-:W-:Y:S01]  /*67b0*/  MOV R11, UR5 ;  /* 0x00000005000b7c02 */ /* 0x000fe20008000f00 */
[----:B------:R-:W-:Y:S02]  /*67c0*/  IMAD.U32 R10, RZ, RZ, UR4 ;  /* 0x00000004ff0a7e24 */ /* 0x000fe4000f8e00ff */
[----:B------:R-:W-:Y:S07]  /*67d0*/  LEPC R20, `(.L_x_115) ;  /* 0x000000001014794e */ /* 0x000fee0000000000 */
[----:B---345:R-:W-:Y:S05]  /*67e0*/  CALL.ABS.NOINC R14 ;  /* 0x000000000e007343 */ /* 0x038fea0003c00000 */
.L_x_115:
[----:B------:R-:W1:Y:S01]  /*67f0*/  LDCU.64 UR8, c[0x4][0x80] ;  /* 0x01001000ff0877ac */ /* 0x000e620008000a00 */
[----:B------:R-:W2:Y:S01]  /*6800*/  LDC.64 R2, c[0x4][R2] ;  /* 0x0100000002027b82 */ /* 0x000ea20000000a00 */
[----:B------:R-:W-:Y:S02]  /*6810*/  HFMA2 R12, -RZ, RZ, 0, 5.9604644775390625e-08 ;  /* 0x00000001ff0c7431 */ /* 0x000fe400000001ff */
[----:B------:R-:W-:Y:S02]  /*6820*/  IMAD.MOV.U32 R8, RZ, RZ, 0x70 ;  /* 0x00000070ff087424 */ /* 0x000fe400078e00ff */
[----:B------:R-:W-:Y:S01]  /*6830*/  IMAD.MOV.U32 R13, RZ, RZ, RZ ;  /* 0x000000ffff0d7224 */ /* 0x000fe200078e00ff */
[----:B------:R-:W3:Y:S01]  /*6840*/  LDCU.64 UR6, c[0x4][0x88] ;  /* 0x01001100ff0677ac */ /* 0x000ee20008000a00 */
[----:B------:R-:W4:Y:S01]  /*6850*/  LDCU.64 UR4, c[0x4][0x8] ;  /* 0x01000100ff0477ac */ /* 0x000f220008000a00 */
[----:B-1----:R-:W-:Y:S02]  /*6860*/  MOV R4, UR8 ;  /* 0x0000000800047c02 */ /* 0x002fe40008000f00 */
[----:B------:R-:W-:Y:S02]  /*6870*/  MOV R5, UR9 ;  /* 0x0000000900057c02 */ /* 0x000fe40008000f00 */
[----:B---3--:R-:W-:Y:S01]  /*6880*/  MOV R7, UR7 ;  /* 0x0000000700077c02 */ /* 0x008fe20008000f00 */
[----:B------:R-:W-:Y:S01]  /*6890*/  IMAD.U32 R6, RZ, RZ, UR6 ;  /* 0x00000006ff067e24 */ /* 0x000fe2000f8e00ff */
[----:B----4-:R-:W-:Y:S01]  /*68a0*/  MOV R11, UR5 ;  /* 0x00000005000b7c02 */ /* 0x010fe20008000f00 */
[----:B------:R-:W-:Y:S02]  /*68b0*/  IMAD.U32 R10, RZ, RZ, UR4 ;  /* 0x00000004ff0a7e24 */ /* 0x000fe4000f8e00ff */
[----:B------:R-:W-:Y:S07]  /*68c0*/  LEPC R20, `(.L_x_114) ;  /* 0x000000001014794e */ /* 0x000fee0000000000 */
[----:B--2---:R-:W-:Y:S05]  /*68d0*/  CALL.ABS.NOINC R2 ;  /* 0x0000000002007343 */ /* 0x004fea0003c00000 */
.L_x_114:
[----:B------:R-:W-:Y:S05]  /*68e0*/  BSYNC.RECONVERGENT B6 ;  /* 0x0000000000067941 */ /* 0x000fea0003800200 */
.L_x_113:
[----:B------:R-:W-:Y:S02]  /*68f0*/  ISETP.NE.U32.AND P0, PT, RZ, UR54, PT ;  /* 0x00000036ff007c0c */ /* 0x000fe4000bf05070 */
[C---:B------:R-:W-:Y:S02]  /*6900*/  ISETP.NE.U32.AND P1, PT, R46.reuse, RZ, PT ;  /* 0x000000ff2e00720c */ /* 0x040fe40003f25070 */
[----:B------:R-:W-:Y:S02]  /*6910*/  ISETP.NE.U32.AND P4, PT, R46, RZ, PT ;  /* 0x000000ff2e00720c */ /* 0x000fe40003f85070 */
[----:B------:R-:W-:Y:S02]  /*6920*/  ISETP.NE.AND.EX P0, PT, RZ, UR55, PT, P0 ;  /* 0x00000037ff007c0c */ /* 0x000fe4000bf05300 */
[C---:B------:R-:W-:Y:S02]  /*6930*/  ISETP.NE.AND.EX P1, PT, R47.reuse, RZ, PT, P1 ;  /* 0x000000ff2f00720c */ /* 0x040fe40003f25310 */
[----:B------:R-:W-:Y:S02]  /*6940*/  ISETP.NE.AND.EX P4, PT, R47, RZ, P0, P4 ;  /* 0x000000ff2f00720c */ /* 0x000fe40000785340 */
[----:B------:R-:W-:Y:S02]  /*6950*/  ISETP.NE.U32.AND P5, PT, R42, RZ, PT ;  /* 0x000000ff2a00720c */ /* 0x000fe40003fa5070 */
[----:B------:R-:W-:Y:S02]  /*6960*/  ISETP.NE.U32.AND P3, PT, RZ, UR54, PT ;  /* 0x00000036ff007c0c */ /* 0x000fe4000bf65070 */
[----:B------:R-:W-:Y:S02]  /*6970*/  PLOP3.LUT P2, PT, PT, PT, PT, 0x8, 0x80 ;  /* 0x000000000080781c */ /* 0x000fe40003f4e170 */
[----:B------:R-:W-:Y:S02]  /*6980*/  ISETP.NE.AND.EX P5, PT, R43, RZ, PT, P5 ;  /* 0x000000ff2b00720c */ /* 0x000fe40003fa5350 */
[----:B------:R-:W-:Y:S03]  /*6990*/  ISETP.NE.AND.EX P3, PT, RZ, UR55, PT, P3 ;  /* 0x00000037ff007c0c */ /* 0x000fe6000bf65330 */
[----:B------:R-:W-:Y:S01]  /*69a0*/  @!P4 PLOP3.LUT P2, PT, P1, PT, PT, 0x80, 0x8 ;  /* 0x000000000008c81c */ /* 0x000fe20000f4f070 */
[----:B------:R-:W-:Y:S01]  /*69b0*/  @!UPT UIADD3 URZ, UPT, UPT, URZ, URZ, URZ ;  /* 0x000000fffffff290 */ /* 0x000fe2000fffe0ff */
[----:B------:R-:W-:Y:S11]  /*69c0*/  @!P1 BRA `(.L_x_116) ;  /* 0x0000000000309947 */ /* 0x000ff60003800000 */
[----:B------:R-:W-:Y:S01]  /*69d0*/  ISETP.NE.U32.AND P0, PT, R44, RZ, PT ;  /* 0x000000ff2c00720c */ /* 0x000fe20003f05070 */
[----:B------:R-:W2:Y:S01]  /*69e0*/  LDCU.64 UR4, c[0x0][0x358] ;  /* 0x00006b00ff0477ac */ /* 0x000ea20008000a00 */
[----:B------:R-:W-:Y:S02]  /*69f0*/  IMAD.MOV.U32 R50, RZ, RZ, 0x1 ;  /* 0x00000001ff327424 */ /* 0x000fe400078e00ff */
[----:B------:R-:W-:Y:S11]  /*6a00*/  ISETP.NE.AND.EX P0, PT, R45, RZ, PT, P0 ;  /* 0x000000ff2d00720c */ /* 0x000ff60003f05300 */
[----:B------:R-:W-:Y:S02]  /*6a10*/  @!UPT UIADD3 URZ, UPT, UPT, URZ, URZ, URZ ;  /* 0x000000fffffff290 */ /* 0x000fe4000fffe0ff */
[----:B------:R-:W3:Y:S01]  /*6a20*/  @P0 LDC.64 R2, c[0x0][0x888] ;  /* 0x00022200ff020b82 */ /* 0x000ee20000000a00 */
[----:B-1----:R-:W-:Y:S04]  /*6a30*/  @P0 IMAD R0, R46, UR36, RZ ;  /* 0x000000242e000c24 */ /* 0x002fe8000f8e02ff */
[----:B---3--:R-:W-:Y:S04]  /*6a40*/  @P0 IMAD.WIDE R2, R0, 0x4, R2 ;  /* 0x0000000400020825 */ /* 0x008fe800078e0202 */
[----:B------:R-:W-:Y:S01]  /*6a50*/  HFMA2 R0, -RZ, RZ, 0, 5.9604644775390625e-08 ;  /* 0x00000001ff007431 */ /* 0x000fe200000001ff */
[----:B--2--5:R2:W5:Y:S04]  /*6a60*/  @P0 LDG.E R27, desc[UR4][R2.64] ;  /* 0x00000004021b0981 */ /* 0x024568000c1e1900 */
[----:B------:R-:W-:Y:S01]  /*6a70*/  @!P0 PRMT R50, R0, 0x7610, R50 ;  /* 0x0000761000328816 */ /* 0x000fe20000000032 */
[----:B--2---:R-:W3:Y:S06]  /*6a80*/  @!P0 LDC R27, c[0x0][0x880] ;  /* 0x00022000ff1b8b82 */ /* 0x004eec0000000800 */
.L_x_116:
[----:B------:R-:W-:Y:S05]  /*6a90*/  @!P5 BRA `(.L_x_117) ;  /* 0x000000000024d947 */ /* 0x000fea0003800000 */
[----:B------:R-:W-:Y:S01]  /*6aa0*/  ISETP.NE.U32.AND P0, PT, R40, RZ, PT ;  /* 0x000000ff2800720c */ /* 0x000fe20003f05070 */
[----:B------:R-:W2:Y:S03]  /*6ab0*/  LDCU.64 UR4, c[0x0][0x358] ;  /* 0x00006b00ff0477ac */ /* 0x000ea60008000a00 */
[----:B------:R-:W-:Y:S11]  /*6ac0*/  ISETP.NE.AND.EX P0, PT, R41, RZ, PT, P0 ;  /* 0x000000ff2900720c */ /* 0x000ff60003f05300 */
[----:B------:R-:W-:Y:S02]  /*6ad0*/  @!UPT UIADD3 URZ, UPT, UPT, URZ, URZ, URZ ;  /* 0x000000fffffff290 */ /* 0x000fe4000fffe0ff */
[----:B------:R-:W4:Y:S01]  /*6ae0*/  @P0 LDC.64 R2, c[0x0][0x8a8] ;  /* 0x00022a00ff020b82 */ /* 0x000f220000000a00 */
[----:B-1----:R-:W-:Y:S04]  /*6af0*/  @P0 IMAD R0, R42, UR36, RZ ;  /* 0x000000242a000c24 */ /* 0x002fe8000f8e02ff */
[----:B----4-:R-:W-:Y:S05]  /*6b00*/  @P0 IMAD.WIDE R2, R0, 0x4, R2 ;  /* 0x0000000400020825 */ /* 0x010fea00078e0202 */
[----:B--2--5:R2:W5:Y:S02]  /*6b10*/  @P0 LDG.E R24, desc[UR4][R2.64] ;  /* 0x0000000402180981 */ /* 0x024564000c1e1900 */
[----:B--2---:R-:W4:Y:S02]  /*6b20*/  @!P0 LDC R24, c[0x0][0x8a0] ;  /* 0x00022800ff188b82 */ /* 0x004f240000000800 */
.L_x_117:
[----:B---3-5:R-:W-:Y:S01]  /*6b30*/  FSETP.NEU.AND P0, PT, R27, RZ, PT ;  /* 0x000000ff1b00720b */ /* 0x028fe20003f0d000 */
[----:B------:R-:W-:Y:S01]  /*6b40*/  IMAD.SHL.U32 R57, R48, 0x2, RZ ;  /* 0x0000000230397824 */ /* 0x000fe200078e00ff */
[----:B------:R-:W-:Y:S01]  /*6b50*/  SEL R3, RZ, 0xffffffff, P3 ;  /* 0xffffffffff037807 */ /* 0x000fe20001800000 */
[----:B------:R-:W-:Y:S01]  /*6b60*/  BSSY B1, `(.L_x_118) ;  /* 0x0000033000017945 */ /* 0x000fe20003800000 */
[----:B------:R-:W-:Y:S01]  /*6b70*/  @!P4 LOP3.LUT P3, RZ, R50, 0xff, RZ, 0xc0, !PT ;  /* 0x000000ff32ffc812 */ /* 0x000fe2000786c0ff */
[----:B------:R-:W-:Y:S01]  /*6b80*/  IMAD.MOV.U32 R64, RZ, RZ, 0x1 ;  /* 0x00000001ff407424 */ /* 0x000fe200078e00ff */
[----:B-1----:R-:W-:Y:S01]  /*6b90*/  @!P4 SEL R0, RZ, 0xffffffff, P0 ;  /* 0xffffffffff00c807 */ /* 0x002fe20000000000 */
[----:B------:R-:W-:Y:S01]  /*6ba0*/  IMAD R25, R22, 0x40, R23 ;  /* 0x0000004016197824 */ /* 0x000fe200078e0217 */
[----:B------:R-:W-:Y:S01]  /*6bb0*/  LOP3.LUT R60, R60, 0x1, RZ, 0x3c, !PT ;  /* 0x000000013c3c7812 */ /* 0x000fe200078e3cff */
[----:B------:R-:W-:Y:S01]  /*6bc0*/  IMAD.MOV.U32 R26, RZ, RZ, RZ ;  /* 0x000000ffff1a7224 */ /* 0x000fe200078e00ff */
[----:B------:R-:W-:Y:S02]  /*6bd0*/  @P2 SEL R0, R3, R0, !P3 ;  /* 0x0000000003002207 */ /* 0x000fe40005800000 */
[----:B------:R-:W-:Y:S02]  /*6be0*/  CS2R R38, SRZ ;  /* 0x0000000000267805 */ /* 0x000fe4000001ff00 */
[----:B------:R-:W-:Y:S02]  /*6bf0*/  LEA R54, R22, UR43, 0x3 ;  /* 0x0000002b16367c11 */ /* 0x000fe4000f8e18ff */
[----:B------:R-:W-:Y:S02]  /*6c00*/  CS2R R36, SRZ ;  /* 0x0000000000247805 */ /* 0x000fe4000001ff00 */
[----:B------:R-:W-:Y:S02]  /*6c10*/  @!P4 LOP3.LUT R0, R0, 0x1, RZ, 0xc0, !PT ;  /* 0x000000010000c812 */ /* 0x000fe400078ec0ff */
[----:B------:R-:W-:Y:S02]  /*6c20*/  CS2R R30, SRZ ;  /* 0x00000000001e7805 */ /* 0x000fe4000001ff00 */
[----:B------:R-:W-:Y:S02]  /*6c30*/  SEL R2, RZ, 0xffffffff, P0 ;  /* 0xffffffffff027807 */ /* 0x000fe40000000000 */
[----:B------:R-:W-:Y:S02]  /*6c40*/  CS2R R28, SRZ ;  /* 0x00000000001c7805 */ /* 0x000fe4000001ff00 */
[----:B------:R-:W-:Y:S01]  /*6c50*/  ISETP.NE.U32.OR P6, PT, R0, 0x1, P4 ;  /* 0x000000010000780c */ /* 0x000fe200027c5470 */
[----:B------:R-:W-:Y:S01]  /*6c60*/  VIADD R63, R57, UR43 ;  /* 0x0000002b393f7c36 */ /* 0x000fe20008000000 */
[----:B------:R-:W-:Y:S02]  /*6c70*/  LOP3.LUT P4, R55, R50, 0xff, RZ, 0xc0, !PT ;  /* 0x000000ff32377812 */ /* 0x000fe4000788c0ff */
[----:B------:R-:W-:Y:S02]  /*6c80*/  P2R R62, PR, RZ, 0x40 ;  /* 0x00000040ff3e7803 */ /* 0x000fe40000000000 */
[----:B------:R-:W-:Y:S04]  /*6c90*/  @P1 SEL R2, R3, R2, !P4 ;  /* 0x0000000203021207 */ /* 0x000fe80006000000 */
[----:B------:R-:W-:Y:S03]  /*6ca0*/  LOP3.LUT R2, R2, 0x1, RZ, 0xc0, !PT ;  /* 0x0000000102027812 */ /* 0x000fe600078ec0ff */
[----:B------:R-:W-:Y:S02]  /*6cb0*/  @P6 SHF.L.U32 R0, R60, 0x1f, RZ ;  /* 0x0000001f3c006819 */ /* 0x000fe400000006ff */
[----:B------:R-:W-:Y:S02]  /*6cc0*/  ISETP.NE.U32.AND P5, PT, R2, 0x1, PT ;  /* 0x000000010200780c */ /* 0x000fe40003fa5070 */
[----:B------:R1:W2:Y:S02]  /*6cd0*/  @P6 SYNCS.PHASECHK.TRANS64.TRYWAIT P3, [UR43+0xd0], R0 ;  /* 0x0000d000ff0065a7 */ /* 0x0002a4000806112b */
[----:B------:R-:W-:Y:S02]  /*6ce0*/  P2R R65, PR, RZ, 0x20 ;  /* 0x00000020ff417803 */ /* 0x000fe40000000000 */
[----:B-1----:R-:W-:Y:S04]  /*6cf0*/  SHF.L.U32 R0, R59, 0x1f, RZ ;  /* 0x0000001f3b007819 */ /* 0x002fe800000006ff */
[----:B------:R1:W3:Y:S01]  /*6d00*/  SYNCS.PHASECHK.TRANS64.TRYWAIT P2, [R54+URZ+0x140], R0 ;  /* 0x00014000360075a7 */ /* 0x0002e200080411ff */
[----:B--2---:R-:W-:Y:S01]  /*6d10*/  @P6 SEL R64, RZ, 0x1, !P3 ;  /* 0x00000001ff406807 */ /* 0x004fe20005800000 */
[----:B-1----:R-:W-:Y:S06]  /*6d20*/  @!P6 BRA `(.L_x_119) ;  /* 0x000000000058e947 */ /* 0x002fec0003800000 */
[----:B------:R-:W-:Y:S01]  /*6d30*/  VIADD R2, R63, 0x200 ;  /* 0x000002003f027836 */ /* 0x000fe20000000000 */
[----:B------:R-:W-:Y:S01]  /*6d40*/  LOP3.LUT P6, RZ, R49, 0x40, RZ, 0xc0, !PT ;  /* 0x0000004031ff7812 */ /* 0x000fe200078cc0ff */
[----:B------:R-:W-:Y:S01]  /*6d50*/  BSSY B0, `(.L_x_120) ;  /* 0x000000e000007945 */ /* 0x000fe20003800000 */
[----:B------:R-:W-:Y:S01]  /*6d60*/  ISETP.NE.AND P1, PT, R64, RZ, PT ;  /* 0x000000ff4000720c */ /* 0x000fe20003f25270 */
[----:B------:R-:W-:Y:S01]  /*6d70*/  @P5 VIADD R4, R63, 0x210 ;  /* 0x000002103f045836 */ /* 0x000fe20000000000 */
[----:B------:R-:W-:Y:S01]  /*6d80*/  PLOP3.LUT P0, PT, PT, PT, PT, 0x8, 0x80 ;  /* 0x000000000080781c */ /* 0x000fe20003f0e170 */
[----:B------:R-:W-:Y:S01]  /*6d90*/  IMAD.MOV.U32 R39, RZ, RZ, RZ ;  /* 0x000000ffff277224 */ /* 0x000fe200078e00ff */
[----:B------:R-:W-:Y:S02]  /*6da0*/  @P5 PLOP3.LUT P0, PT, P6, PT, PT, 0x80, 0x8 ;  /* 0x000000000008581c */ /* 0x000fe4000370f070 */
[----:B------:R-:W-:Y:S02]  /*6db0*/  CS2R R36, SRZ ;  /* 0x0000000000247805 */ /* 0x000fe4000001ff00 */
[----:B------:R-:W-:Y:S02]  /*6dc0*/  CS2R R30, SRZ ;  /* 0x00000000001e7805 */ /* 0x000fe4000001ff00 */
[----:B------:R-:W-:Y:S07]  /*6dd0*/  CS2R R28, SRZ ;  /* 0x00000000001c7805 */ /* 0x000fee000001ff00 */
[----:B------:R-:W-:Y:S01]  /*6de0*/  @P0 VIADD R4, R2, 0xfffffff0 ;  /* 0xfffffff002040836 */ /* 0x000fe20000000000 */
[----:B------:R-:W-:Y:S06]  /*6df0*/  @P1 BRA `(.L_x_121) ;  /* 0x00000000000c1947 */ /* 0x000fec0003800000 */
[----:B------:R-:W-:Y:S04]  /*6e00*/  SHF.L.U32 R3, R60, 0x1f, RZ ;  /* 0x0000001f3c037819 */ /* 0x000fe800000006ff */
[----:B------:R-:W1:Y:S02]  /*6e10*/  SYNCS.PHASECHK.TRANS64.TRYWAIT P0, [UR43+0xd0], R3 ;  /* 0x0000d003ff0075a7 */ /* 0x000e64000800112b */
[----:B-1----:R-:W-:Y:S05]  /*6e20*/  @!P0 BRA `(.L_x_122) ;  /* 0x0000003400288947 */ /* 0x002fea0003800000 */
.L_x_121:
[----:B------:R-:W-:Y:S05]  /*6e30*/  BSYNC B0 ;  /* 0x0000000000007941 */ /* 0x000fea0003800000 */
.L_x_120:
[----:B------:R-:W-:Y:S01]  /*6e40*/  ISETP.NE.AND P0, PT, R65, RZ, PT ;  /* 0x000000ff4100720c */ /* 0x000fe20003f05270 */
[----:B------:R-:W-:Y:S11]  /*6e50*/  HFMA2 R26, -RZ, RZ, 0, 5.9604644775390625e-08 ;  /* 0x00000001ff1a7431 */ /* 0x000ff600000001ff */
[----:B------:R-:W-:Y:S01]  /*6e60*/  @!UPT UIADD3 URZ, UPT, UPT, URZ, URZ, URZ ;  /* 0x000000fffffff290 */ /* 0x000fe2000fffe0ff */
[----:B------:R2:W1:Y:S04]  /*6e70*/  @P0 LDS.128 R36, [R4] ;  /* 0x0000000004240984 */ /* 0x0004680000000c00 */
[----:B------:R2:W1:Y:S02]  /*6e80*/  @P0 LDS.128 R28, [R57+UR43+0x200] ;  /* 0x0002002b391c0984 */ /* 0x0004640008000c00 */
.L_x_119:
[----:B------:R-:W-:Y:S05]  /*6e90*/  BSYNC B1 ;  /* 0x0000000000017941 */ /* 0x000fea0003800000 */
.L_x_118:
[----:B-1----:R-:W-:Y:S04]  /*6ea0*/  SHF.R.U32.HI R2, RZ, 0x15, R25 ;  /* 0x00000015ff027819 */ /* 0x002fe80000011619 */
[----:B------:R-:W-:Y:S01]  /*6eb0*/  LOP3.LUT P0, RZ, R2, 0x3, R51, 0x48, !PT ;  /* 0x0000000302ff7812 */ /* 0x000fe20007804833 */
[----:B------:R-:W-:Y:S01]  /*6ec0*/  @!UPT UIADD3 URZ, UPT, UPT, URZ, URZ, URZ ;  /* 0x000000fffffff290 */ /* 0x000fe2000fffe0ff */
[----:B---3--:R-:W-:Y:S11]  /*6ed0*/  @P2 BRA `(.L_x_123) ;  /* 0x0000000000082947 */ /* 0x008ff60003800000 */
[----:B------:R-:W1:Y:S02]  /*6ee0*/  SYNCS.PHASECHK.TRANS64.TRYWAIT P1, [R54+URZ+0x140], R0 ;  /* 0x00014000360075a7 */ /* 0x000e6400080211ff */
[----:B-1----:R-:W-:Y:S05]  /*6ef0*/  @!P1 BRA `(.L_x_124) ;  /* 0x00000034000c9947 */ /* 0x002fea0003800000 */
.L_x_123:
[----:B------:R-:W-:Y:S05]  /*6f00*/  @!P0 BRA `(.L_x_125) ;  /* 0x0000000000408947 */ /* 0x000fea0003800000 */
[----:B------:R-:W3:Y:S01]  /*6f10*/  LDCU.64 UR8, c[0x4][0x70] ;  /* 0x01000e00ff0877ac */ /* 0x000ee20008000a00 */
[----:B------:R-:W-:Y:S01]  /*6f20*/  MOV R3, 0x0 ;  /* 0x0000000000037802 */ /* 0x000fe20000000f00 */
[----:B------:R-:W-:Y:S02]  /*6f30*/  HFMA2 R12, -RZ, RZ, 0, 5.9604644775390625e-08 ;  /* 0x00000001ff0c7431 */ /* 0x000fe400000001ff */
[----:B------:R-:W-:Y:S02]  /*6f40*/  IMAD.MOV.U32 R8, RZ, RZ, 0x192 ;  /* 0x00000192ff087424 */ /* 0x000fe400078e00ff */
[----:B------:R-:W-:Y:S01]  /*6f50*/  IMAD.MOV.U32 R13, RZ, RZ, RZ ;  /* 0x000000ffff0d7224 */ /* 0x000fe200078e00ff */
[----:B------:R-:W5:Y:S01]  /*6f60*/  LDCU.64 UR6, c[0x4][0x78] ;  /* 0x01000f00ff0677ac */ /* 0x000f620008000a00 */
[----:B------:R-:W1:Y:S01]  /*6f70*/  LDC.64 R2, c[0x4][R3] ;  /* 0x0100000003027b82 */ /* 0x000e620000000a00 */
[----:B------:R-:W4:Y:S01]  /*6f80*/  LDCU.64 UR4, c[0x4][0x10] ;  /* 0x01000200ff0477ac */ /* 0x000f220008000a00 */
[----:B---3--:R-:W-:Y:S01]  /*6f90*/  MOV R5, UR9 ;  /* 0x0000000900057c02 */ /* 0x008fe20008000f00 */
[----:B--2---:R-:W-:Y:S01]  /*6fa0*/  IMAD.U32 R4, RZ, RZ, UR8 ;  /* 0x00000008ff047e24 */ /* 0x004fe2000f8e00ff */
[----:B-----5:R-:W-:Y:S01]  /*6fb0*/  MOV R7, UR7 ;  /* 0x0000000700077c02 */ /* 0x020fe20008000f00 */
[----:B------:R-:W-:Y:S01]  /*6fc0*/  IMAD.U32 R6, RZ, RZ, UR6 ;  /* 0x00000006ff067e24 */ /* 0x000fe2000f8e00ff */
[----:B----4-:R-:W-:Y:S01]  /*6fd0*/  MOV R11, UR5 ;  /* 0x00000005000b7c02 */ /* 0x010fe20008000f00 */
[----:B------:R-:W-:Y:S02]  /*6fe0*/  IMAD.U32 R10, RZ, RZ, UR4 ;  /* 0x00000004ff0a7e24 */ /* 0x000fe4000f8e00ff */
[----:B------:R-:W-:Y:S07]  /*6ff0*/  LEPC R20, `(.L_x_125) ;  /* 0x000000001014794e */ /* 0x000fee0000000000 */
[----:B-1----:R-:W-:Y:S05]  /*7000*/  CALL.ABS.NOINC R2 ;  /* 0x0000000002007343 */ /* 0x002fea0003c00000 */
.L_x_125:
[----:B------:R-:W-:Y:S05]  /*7010*/  WARPSYNC.ALL ;  /* 0x0000000000007948 */ /* 0x000fea0003800000 */
[----:B------:R-:W-:Y:S01]  /*7020*/  R2UR UR4, R25 ;  /* 0x00000000190472ca */ /* 0x000fe200000e0000 */
[--C-:B------:R-:W-:Y:S01]  /*7030*/  HADD2.F32 R3, -RZ, R28.reuse.H0_H0 ;  /* 0x2000001cff037230 */ /* 0x100fe20000004100 */
[----:B------:R-:W-:Y:S01]  /*7040*/  MOV R66, 0x10 ;  /* 0x0000001000427802 */ /* 0x000fe20000000f00 */
[--C-:B------:R-:W-:Y:S01]  /*7050*/  HADD2.F32 R20, -RZ, R29.reuse.H0_H0 ;  /* 0x2000001dff147230 */ /* 0x100fe20000004100 */
[----:B------:R-:W-:Y:S01]  /*7060*/  LOP3.LUT P6, RZ, R49, 0x40, RZ, 0xc0, !PT ;  /* 0x0000004031ff7812 */ /* 0x000fe200078cc0ff */
[----:B------:R-:W-:Y:S01]  /*7070*/  HADD2.F32 R21, -RZ, R29.H1_H1 ;  /* 0x3000001dff157230 */ /* 0x000fe20000004100 */
[----:B------:R-:W-:Y:S01]  /*7080*/  ISETP.NE.AND P0, PT, R61, RZ, PT ;  /* 0x000000ff3d00720c */ /* 0x000fe20003f05270 */
[----:B------:R-:W-:Y:S01]  /*7090*/  BSSY.RECONVERGENT B0, `(.L_x_126) ;  /* 0x0000052000007945 */ /* 0x000fe20003800200 */
[----:B------:R-:W-:Y:S04]  /*70a0*/  SEL R66, R66, 0xfffffff0, !P6 ;  /* 0xfffffff042427807 */ /* 0x000fe80007000000 */
[----:B------:R-:W-:Y:S01]  /*70b0*/  IADD3 R63, PT, PT, R63, R66, RZ ;  /* 0x000000423f3f7210 */ /* 0x000fe20007ffe0ff */
[----:B--2---:R-:W1:Y:S02]  /*70c0*/  LDTM.x16 R4, tmem[UR4] ;  /* 0x00000004000479ee */ /* 0x004e640008240000 */
[C---:B-1--4-:R-:W-:Y:S01]  /*70d0*/  FMUL R0, R24.reuse, R4 ;  /* 0x0000000418007220 */ /* 0x052fe20000400000 */
[----:B------:R-:W-:Y:S02]  /*70e0*/  HADD2.F32 R4, -RZ, R28.H1_H1 ;  /* 0x3000001cff047230 */ /* 0x000fe40000004100 */
[C---:B------:R-:W-:Y:S01]  /*70f0*/  FMUL R2, R24.reuse, R5 ;  /* 0x0000000518027220 */ /* 0x040fe20000400000 */
[C---:B------:R-:W-:Y:S01]  /*7100*/  FMUL R7, R24.reuse, R7 ;  /* 0x0000000718077220 */ /* 0x040fe20000400000 */
[C---:B------:R-:W-:Y:S01]  /*7110*/  FFMA R0, R27.reuse, R3, R0 ;  /* 0x000000031b007223 */ /* 0x040fe20000000000 */
[C---:B------:R-:W-:Y:S01]  /*7120*/  FMUL R3, R24.reuse, R6 ;  /* 0x0000000618037220 */ /* 0x040fe20000400000 */
[C---:B------:R-:W-:Y:S01]  /*7130*/  FFMA R2, R27.reuse, R4, R2 ;  /* 0x000000041b027223 */ /* 0x040fe20000000002 */
[C---:B------:R-:W-:Y:S01]  /*7140*/  FMUL R4, R24.reuse, R8 ;  /* 0x0000000818047220 */ /* 0x040fe20000400000 */
[C---:B------:R-:W-:Y:S01]  /*7150*/  FMUL R8, R24.reuse, R12 ;  /* 0x0000000c18087220 */ /* 0x040fe20000400000 */
[----:B------:R-:W-:Y:S01]  /*7160*/  FMUL R12, R24, R16 ;  /* 0x00000010180c7220 */ /* 0x000fe20000400000 */
[--C-:B------:R-:W-:Y:S01]  /*7170*/  HADD2.F32 R16, -RZ, R30.reuse.H0_H0 ;  /* 0x2000001eff107230 */ /* 0x100fe20000004100 */
[----:B------:R-:W-:Y:S01]  /*7180*/  F2FP.F16.F32.PACK_AB R32, R2, R0 ;  /* 0x000000000220723e */ /* 0x000fe200000000ff */
[----:B------:R-:W-:Y:S02]  /*7190*/  HADD2.F32 R0, -RZ, R30.H1_H1 ;  /* 0x3000001eff007230 */ /* 0x000fe40000004100 */
[C---:B------:R-:W-:Y:S01]  /*71a0*/  FMUL R5, R24.reuse, R9 ;  /* 0x0000000918057220 */ /* 0x040fe20000400000 */
[C---:B------:R-:W-:Y:S01]  /*71b0*/  FFMA R3, R27.reuse, R20, R3 ;  /* 0x000000141b037223 */ /* 0x040fe20000000003 */
[C---:B------:R-:W-:Y:S01]  /*71c0*/  FFMA R7, R27.reuse, R21, R7 ;  /* 0x000000151b077223 */ /* 0x040fe20000000007 */
[--C-:B------:R-:W-:Y:S02]  /*71d0*/  HADD2.F32 R2, -RZ, R31.reuse.H0_H0 ;  /* 0x2000001fff027230 */ /* 0x100fe40000004100 */
[C---:B------:R-:W-:Y:S01]  /*71e0*/  FFMA R4, R27.reuse, R16, R4 ;  /* 0x000000101b047223 */ /* 0x040fe20000000004 */
[C---:B------:R-:W-:Y:S01]  /*71f0*/  FMUL R6, R24.reuse, R10 ;  /* 0x0000000a18067220 */ /* 0x040fe20000400000 */
[C---:B------:R-:W-:Y:S01]  /*7200*/  FFMA R5, R27.reuse, R0, R5 ;  /* 0x000000001b057223 */ /* 0x040fe20000000005 */
[----:B------:R-:W-:Y:S02]  /*7210*/  HADD2.F32 R16, -RZ, R31.H1_H1 ;  /* 0x3000001fff107230 */ /* 0x000fe40000004100 */
[C---:B------:R-:W-:Y:S01]  /*7220*/  FMUL R11, R24.reuse, R11 ;  /* 0x0000000b180b7220 */ /* 0x040fe20000400000 */
[--C-:B------:R-:W-:Y:S02]  /*7230*/  HADD2.F32 R0, -RZ, R36.reuse.H0_H0 ;  /* 0x20000024ff007230 */ /* 0x100fe40000004100 */
[----:B------:R-:W-:Y:S01]  /*7240*/  FFMA R6, R27, R2, R6 ;  /* 0x000000021b067223 */ /* 0x000fe20000000006 */
[----:B------:R-:W-:Y:S01]  /*7250*/  F2FP.F16.F32.PACK_AB R33, R7, R3 ;  /* 0x000000030721723e */ /* 0x000fe200000000ff */
[----:B------:R-:W-:Y:S02]  /*7260*/  HADD2.F32 R2, -RZ, R36.H1_H1 ;  /* 0x30000024ff027230 */ /* 0x000fe40000004100 */
[C---:B------:R-:W-:Y:S01]  /*7270*/  FFMA R11, R27.reuse, R16, R11 ;  /* 0x000000101b0b7223 */ /* 0x040fe2000000000b */
[C---:B------:R-:W-:Y:S01]  /*7280*/  FMUL R9, R24.reuse, R13 ;  /* 0x0000000d18097220 */ /* 0x040fe20000400000 */
[--C-:B------:R-:W-:Y:S02]  /*7290*/  HADD2.F32 R3, -RZ, R37.reuse.H0_H0 ;  /* 0x20000025ff037230 */ /* 0x100fe40000004100 */
[C---:B------:R-:W-:Y:S01]  /*72a0*/  FFMA R8, R27.reuse, R0, R8 ;  /* 0x000000001b087223 */ /* 0x040fe20000000008 */
[C---:B------:R-:W-:Y:S01]  /*72b0*/  FMUL R10, R24.reuse, R14 ;  /* 0x0000000e180a7220 */ /* 0x040fe20000400000 */
[----:B------:R-:W-:Y:S02]  /*72c0*/  HADD2.F32 R0, -RZ, R37.H1_H1 ;  /* 0x30000025ff007230 */ /* 0x000fe40000004100 */
[C---:B------:R-:W-:Y:S01]  /*72d0*/  FMUL R15, R24.reuse, R15 ;  /* 0x0000000f180f7220 */ /* 0x040fe20000400000 */
[C---:B------:R-:W-:Y:S01]  /*72e0*/  FFMA R9, R27.reuse, R2, R9 ;  /* 0x000000021b097223 */ /* 0x040fe20000000009 */
[----:B------:R-:W-:Y:S01]  /*72f0*/  FFMA R10, R27, R3, R10 ;  /* 0x000000031b0a7223 */ /* 0x000fe2000000000a */
[--C-:B------:R-:W-:Y:S01]  /*7300*/  HADD2.F32 R2, -RZ, R38.reuse.H0_H0 ;  /* 0x20000026ff027230 */ /* 0x100fe20000004100 */
[----:B------:R-:W-:Y:S01]  /*7310*/  F2FP.F16.F32.PACK_AB R34, R5, R4 ;  /* 0x000000040522723e */ /* 0x000fe200000000ff */
[----:B------:R-:W-:Y:S02]  /*7320*/  HADD2.F32 R3, -RZ, R38.H1_H1 ;  /* 0x30000026ff037230 */ /* 0x000fe40000004100 */
[----:B------:R-:W-:Y:S01]  /*7330*/  FFMA R15, R27, R0, R15 ;  /* 0x000000001b0f7223 */ /* 0x000fe2000000000f */
[C---:B------:R-:W-:Y:S01]  /*7340*/  FMUL R13, R24.reuse, R17 ;  /* 0x00000011180d7220 */ /* 0x040fe20000400000 */
[--C-:B------:R-:W-:Y:S02]  /*7350*/  HADD2.F32 R4, -RZ, R39.reuse.H0_H0 ;  /* 0x20000027ff047230 */ /* 0x100fe40000004100 */
[C---:B------:R-:W-:Y:S01]  /*7360*/  FMUL R14, R24.reuse, R18 ;  /* 0x00000012180e7220 */ /* 0x040fe20000400000 */
[----:B------:R-:W-:Y:S02]  /*7370*/  HADD2.F32 R0, -RZ, R39.H1_H1 ;  /* 0x30000027ff007230 */ /* 0x000fe40000004100 */
[----:B------:R-:W-:Y:S01]  /*7380*/  FMUL R19, R24, R19 ;  /* 0x0000001318137220 */ /* 0x000fe20000400000 */
[----:B------:R-:W-:Y:S01]  /*7390*/  F2FP.F16.F32.PACK_AB R35, R11, R6 ;  /* 0x000000060b23723e */ /* 0x000fe200000000ff */
[C---:B------:R-:W-:Y:S01]  /*73a0*/  FFMA R12, R27.reuse, R2, R12 ;  /* 0x000000021b0c7223 */ /* 0x040fe2000000000c */
[C---:B------:R-:W-:Y:S01]  /*73b0*/  FFMA R13, R27.reuse, R3, R13 ;  /* 0x000000031b0d7223 */ /* 0x040fe2000000000d */
[C---:B------:R-:W-:Y:S01]  /*73c0*/  FFMA R14, R27.reuse, R4, R14 ;  /* 0x000000041b0e7223 */ /* 0x040fe2000000000e */
[----:B------:R-:W-:Y:S01]  /*73d0*/  FFMA R19, R27, R0, R19 ;  /* 0x000000001b137223 */ /* 0x000fe20000000013 */
[----:B------:R1:W-:Y:S01]  /*73e0*/  STS.128 [R57+UR43+0x200], R32 ;  /* 0x0002002039007988 */ /* 0x0003e20008000c2b */
[----:B------:R-:W-:Y:S02]  /*73f0*/  F2FP.F16.F32.PACK_AB R8, R9, R8 ;  /* 0x000000080908723e */ /* 0x000fe400000000ff */
[----:B------:R-:W-:Y:S02]  /*7400*/  F2FP.F16.F32.PACK_AB R9, R15, R10 ;  /* 0x0000000a0f09723e */ /* 0x000fe400000000ff */
[----:B------:R-:W-:Y:S02]  /*7410*/  F2FP.F16.F32.PACK_AB R10, R13, R12 ;  /* 0x0000000c0d0a723e */ /* 0x000fe400000000ff */
[----:B------:R-:W-:Y:S05]  /*7420*/  F2FP.F16.F32.PACK_AB R11, R19, R14 ;  /* 0x0000000e130b723e */ /* 0x000fea00000000ff */
[----:B------:R1:W-:Y:S01]  /*7430*/  STS.128 [R63+0x200], R8 ;  /* 0x000200083f007388 */ /* 0x0003e20000000c00 */
[----:B------:R-:W-:Y:S01]  /*7440*/  @!PT LDS RZ, [RZ] ;  /* 0x00000000fffff984 */ /* 0x000fe20000000800 */
[----:B------:R-:W-:Y:S01]  /*7450*/  @!PT LDS RZ, [RZ] ;  /* 0x00000000fffff984 */ /* 0x000fe20000000800 */
[----:B------:R-:W-:Y:S01]  /*7460*/  @!PT LDS RZ, [RZ] ;  /* 0x00000000fffff984 */ /* 0x000fe20000000800 */
[----:B------:R-:W-:Y:S01]  /*7470*/  @!PT LDS RZ, [RZ] ;  /* 0x00000000fffff984 */ /* 0x000fe20000000800 */
[----:B------:R2:W-:Y:S07]  /*7480*/  MEMBAR.ALL.CTA ;  /* 0x0000000000007992 */ /* 0x0005ee0000008000 */
[----:B--2---:R-:W2:Y:S02]  /*7490*/  FENCE.VIEW.ASYNC.S ;  /* 0x00000000000073c6 */ /* 0x004ea40000000000 */
[----:B--2---:R-:W-:Y:S06]  /*74a0*/  BAR.SYNC.DEFER_BLOCKING 0x1, 0x80 ;  /* 0x0042000000007b1d */ /* 0x004fec0000010000 */
[----:B------:R-:W-:Y:S05]  /*74b0*/  @P0 BRA `(.L_x_127) ;  /* 0x00000000003c0947 */ /* 0x000fea0003800000 */
[----:B------:R-:W2:Y:S01]  /*74c0*/  LDCU.64 UR6, c[0x0][0x348] ;  /* 0x00006900ff0677ac */ /* 0x000ea20008000a00 */
[----:B------:R-:W-:Y:S01]  /*74d0*/  UIADD3 UR4, UPT, UPT, UR43, 0x200, URZ ;  /* 0x000002002b047890 */ /* 0x000fe2000fffe0ff */
[----:B------:R-:W-:Y:S01]  /*74e0*/  UMOV UR51, UR36 ;  /* 0x0000002400337c82 */ /* 0x000fe20008000000 */
[----:B------:R-:W-:Y:S02]  /*74f0*/  UIADD3 UR9, UPT, UPT, UR49, 0x40, URZ ;  /* 0x0000004031097890 */ /* 0x000fe4000fffe0ff */
[----:B------:R-:W-:Y:S02]  /*7500*/  UIADD3 UR8, UPT, UPT, UR43, 0xa00, URZ ;  /* 0x00000a002b087890 */ /* 0x000fe4000fffe0ff */
[----:B------:R-:W-:Y:S01]  /*7510*/  MOV R53, UR4 ;  /* 0x0000000400357c02 */ /* 0x000fe20008000f00 */
[----:B------:R-:W-:Y:S01]  /*7520*/  UMOV UR10, UR50 ;  /* 0x00000032000a7c82 */ /* 0x000fe20008000000 */
[----:B------:R-:W-:Y:S02]  /*7530*/  UMOV UR11, UR36 ;  /* 0x00000024000b7c82 */ /* 0x000fe40008000000 */
[----:B------:R-:W-:Y:S01]  /*7540*/  R2UR UR48, R53 ;  /* 0x00000000353072ca */ /* 0x000fe200000e0000 */
[----:B--2---:R-:W-:Y:S04]  /*7550*/  UIADD3 UR4, UP0, UPT, UR6, 0x680, URZ ;  /* 0x0000068006047890 */ /* 0x004fe8000ff1e0ff */
[----:B------:R-:W-:Y:S09]  /*7560*/  UIADD3.X UR5, UPT, UPT, URZ, UR7, URZ, UP0, !UPT ;  /* 0x00000007ff057290 */ /* 0x000ff200087fe4ff */
[----:B------:R2:W-:Y:S01]  /*7570*/  UTMASTG.3D [UR48], [UR4] ;  /* 0x00000030040073b5 */ /* 0x0005e20008010000 */
[----:B------:R2:W-:Y:S01]  /*7580*/  UTMASTG.3D [UR8], [UR4] ;  /* 0x00000008040073b5 */ /* 0x0005e20008010000 */
[----:B------:R0:W-:Y:S01]  /*7590*/  UTMACMDFLUSH ;  /* 0x00000000000079b7 */ /* 0x0001e20000000000 */
[----:B--2---:R-:W-:Y:S04]  /*75a0*/  DEPBAR.LE SB0, 0x1 ;  /* 0x000080400000791a */ /* 0x004fe80000000000 */
.L_x_127:
[----:B------:R-:W-:Y:S05]  /*75b0*/  BSYNC.RECONVERGENT B0 ;  /* 0x0000000000007941 */ /* 0x000fea0003800200 */
.L_x_126:
[----:B------:R-:W-:Y:S01]  /*75c0*/  BAR.SYNC.DEFER_BLOCKING 0x1, 0x80 ;  /* 0x0042000000007b1d */ /* 0x000fe20000010000 */
[----:B------:R-:W-:Y:S01]  /*75d0*/  ISETP.NE.AND P1, PT, R62, RZ, PT ;  /* 0x000000ff3e00720c */ /* 0x000fe20003f25270 */
[----:B------:R-:W-:Y:S01]  /*75e0*/  UISETP.NE.AND UP0, UPT, UR52, URZ, UPT ;  /* 0x000000ff3400728c */ /* 0x000fe2000bf05270 */
[----:B------:R-:W-:Y:S11]  /*75f0*/  LEA R2, R26, UR43, 0x3 ;  /* 0x0000002b1a027c11 */ /* 0x000ff6000f8e18ff */
[----:B------:R-:W-:Y:S01]  /*7600*/  @P1 SHF.L.U32 R3, R60, 0x1f, RZ ;  /* 0x0000001f3c031819 */ /* 0x000fe200000006ff */
[----:B------:R-:W-:Y:S06]  /*7610*/  BRA.U !UP0, `(.L_x_128) ;  /* 0x0000000108247547 */ /* 0x000fec000b800000 */
[----:B------:R-:W-:Y:S01]  /*7620*/  IMAD.U32 R4, RZ, RZ, UR46 ;  /* 0x0000002eff047e24 */ /* 0x000fe2000f8e00ff */
[----:B------:R-:W-:Y:S01]  /*7630*/  MOV R0, UR47 ;  /* 0x0000002f00007c02 */ /* 0x000fe20008000f00 */
[----:B------:R-:W-:Y:S03]  /*7640*/  UIADD3 UR4, UPT, UPT, UR46, 0x1, URZ ;  /* 0x000000012e047890 */ /* 0x000fe6000fffe0ff */
[----:B------:R-:W-:Y:S01]  /*7650*/  @P1 LEA R4, R4, UR43, 0x3 ;  /* 0x0000002b04041c11 */ /* 0x000fe2000f8e18ff */
[----:B------:R-:W-:Y:S04]  /*7660*/  UISETP.NE.AND UP0, UPT, UR4, 0x4, UPT ;  /* 0x000000040400788c */ /* 0x000fe8000bf05270 */
[----:B------:R-:W-:Y:S01]  /*7670*/  @P1 VIADD R4, R4, 0xf0 ;  /* 0x000000f004041836 */ /* 0x000fe20000000000 */
[----:B------:R-:W-:Y:S04]  /*7680*/  USEL UR46, UR4, URZ, UP0 ;  /* 0x000000ff042e7287 */ /* 0x000fe80008000000 */
[----:B------:R-:W-:Y:S04]  /*7690*/  @P1 PRMT R0, R0, 0x654, R4 ;  /* 0x0000065400001816 */ /* 0x000fe80000000004 */
[----:B------:R2:W-:Y:S04]  /*76a0*/  @P1 SYNCS.ARRIVE.TRANS64.RED.A1T0 RZ, [R0+URZ], RZ ;  /* 0x000000ff00ff19a7 */ /* 0x0005e800081004ff */
.L_x_128:
[----:B------:R-:W3:Y:S01]  /*76b0*/  @P1 SYNCS.PHASECHK.TRANS64.TRYWAIT P0, [R2+URZ+0xd0], R3 ;  /* 0x0000d003020015a7 */ /* 0x000ee200080011ff */
[----:B------:R-:W-:Y:S01]  /*76c0*/  BSSY B1, `(.L_x_129) ;  /* 0x0000012000017945 */ /* 0x000fe20003800000 */
[----:B---3--:R-:W-:Y:S03]  /*76d0*/  @P1 SEL R64, RZ, 0x1, !P0 ;  /* 0x00000001ff401807 */ /* 0x008fe60004000000 */
[----:B------:R-:W-:Y:S05]  /*76e0*/  @!P1 BRA `(.L_x_130) ;  /* 0x00000000003c9947 */ /* 0x000fea0003800000 */
[----:B------:R-:W-:Y:S01]  /*76f0*/  ISETP.NE.AND P1, PT, R65, RZ, PT ;  /* 0x000000ff4100720c */ /* 0x000fe20003f25270 */
[----:B------:R-:W-:Y:S01]  /*7700*/  BSSY B0, `(.L_x_131) ;  /* 0x0000009000007945 */ /* 0x000fe20003800000 */
[----:B------:R-:W-:Y:S11]  /*7710*/  ISETP.NE.AND P0, PT, R64, RZ, PT ;  /* 0x000000ff4000720c */ /* 0x000ff60003f05270 */
[----:B------:R-:W-:Y:S05]  /*7720*/  @P1 IMAD R4, R26, 0x1000, R57 ;  /* 0x000010001a041824 */ /* 0x000fea00078e0239 */
[----:B------:R-:W-:Y:S05]  /*7730*/  @P1 IADD3 R3, PT, PT, R4, UR43, RZ ;  /* 0x0000002b04031c10 */ /* 0x000fea000fffe0ff */
[----:B------:R-:W-:Y:S01]  /*7740*/  @P1 IMAD.IADD R3, R66, 0x1, R3 ;  /* 0x0000000142031824 */ /* 0x000fe200078e0203 */
[----:B------:R-:W-:Y:S06]  /*7750*/  @P0 BRA `(.L_x_132) ;  /* 0x00000000000c0947 */ /* 0x000fec0003800000 */
[----:B--2---:R-:W-:Y:S04]  /*7760*/  SHF.L.U32 R0, R60, 0x1f, RZ ;  /* 0x0000001f3c007819 */ /* 0x004fe800000006ff */
[----:B------:R-:W2:Y:S02]  /*7770*/  SYNCS.PHASECHK.TRANS64.TRYWAIT P0, [R2+URZ+0xd0], R0 ;  /* 0x0000d000020075a7 */ /* 0x000ea400080011ff */
[----:B--2---:R-:W-:Y:S05]  /*7780*/  @!P0 BRA `(.L_x_133) ;  /* 0x0000002800fc8947 */ /* 0x004fea0003800000 */
.L_x_132:
[----:B------:R-:W-:Y:S05]  /*7790*/  BSYNC B0 ;  /* 0x0000000000007941 */ /* 0x000fea0003800000 */
.L_x_131:
[----:B------:R-:W-:Y:S02]  /*77a0*/  ISETP.NE.AND P0, PT, R65, RZ, PT ;  /* 0x000000ff4100720c */ /* 0x000fe40003f05270 */
[----:B------:R-:W-:Y:S11]  /*77b0*/  IADD3 R26, PT, PT, R26, 0x1, RZ ;  /* 0x000000011a1a7810 */ /* 0x000ff60007ffe0ff */
[----:B------:R3:W4:Y:S04]  /*77c0*/  @P0 LDS.128 R28, [R4+UR43+0x200] ;  /* 0x0002002b041c0984 */ /* 0x0007280008000c00 */
[----:B------:R3:W1:Y:S02]  /*77d0*/  @P0 LDS.128 R36, [R3+0x200] ;  /* 0x0002000003240984 */ /* 0x0006640000000c00 */
.L_x_130:
[----:B------:R-:W-:Y:S05]  /*77e0*/  BSYNC B1 ;  /* 0x0000000000017941 */ /* 0x000fea0003800000 */
.L_x_129:
[----:B--2---:R-:W-:Y:S05]  /*77f0*/  VIADD R0, R25, 0x10 ;  /* 0x0000001019007836 */ /* 0x004fea0000000000 */
[----:B------:R-:W-:Y:S04]  /*7800*/  SHF.R.U32.HI R0, RZ, 0x15, R0 ;  /* 0x00000015ff007819 */ /* 0x000fe80000011600 */
[----:B------:R-:W-:Y:S11]  /*7810*/  LOP3.LUT P0, RZ, R0, 0x3, R51, 0x48, !PT ;  /* 0x0000000300ff7812 */ /* 0x000ff60007804833 */
[----:B------:R-:W-:Y:S02]  /*7820*/  @!UPT UIADD3 URZ, UPT, UPT, URZ, URZ, URZ ;  /* 0x000000fffffff290 */ /* 0x000fe4000fffe0ff */
[----:B------:R-:W-:Y:S05]  /*7830*/  @!P0 BRA `(.L_x_134) ;  /* 0x0000000000408947 */ /* 0x000fea0003800000 */
[----:B------:R-:W2:Y:S01]  /*7840*/  LDCU.64 UR8, c[0x4][0x70] ;  /* 0x01000e00ff0877ac */ /* 0x000ea20008000a00 */
[----:B---3--:R-:W-:Y:S01]  /*7850*/  MOV R3, 0x0 ;  /* 0x0000000000037802 */ /* 0x008fe20000000f00 */
[----:B------:R-:W-:Y:S02]  /*7860*/  HFMA2 R12, -RZ, RZ, 0, 5.9604644775390625e-08 ;  /* 0x00000001ff0c7431 */ /* 0x000fe400000001ff */
[----:B-1----:R-:W-:Y:S02]  /*7870*/  IMAD.MOV.U32 R8, RZ, RZ, 0x192 ;  /* 0x00000192ff087424 */ /* 0x002fe400078e00ff */
[----:B------:R-:W-:Y:S01]  /*7880*/  IMAD.MOV.U32 R13, RZ, RZ, RZ ;  /* 0x000000ffff0d7224 */ /* 0x000fe200078e00ff */
[----:B------:R-:W1:Y:S01]  /*7890*/  LDCU.64 UR6, c[0x4][0x78] ;  /* 0x01000f00ff0677ac */ /* 0x000e620008000a00 */
[----:B------:R-:W3:Y:S01]  /*78a0*/  LDC.64 R2, c[0x4][R3] ;  /* 0x0100000003027b82 */ /* 0x000ee20000000a00 */
[----:B------:R-:W5:Y:S01]  /*78b0*/  LDCU.64 UR4, c[0x4][0x10] ;  /* 0x01000200ff0477ac */ /* 0x000f620008000a00 */
[----:B--2---:R-:W-:Y:S01]  /*78c0*/  MOV R5, UR9 ;  /* 0x0000000900057c02 */ /* 0x004fe20008000f00 */
[----:B------:R-:W-:Y:S01]  /*78d0*/  IMAD.U32 R4, RZ, RZ, UR8 ;  /* 0x00000008ff047e24 */ /* 0x000fe2000f8e00ff */
[----:B-1----:R-:W-:Y:S01]  /*78e0*/  MOV R7, UR7 ;  /* 0x0000000700077c02 */ /* 0x002fe20008000f00 */
[----:B------:R-:W-:Y:S01]  /*78f0*/  IMAD.U32 R6, RZ, RZ, UR6 ;  /* 0x00000006ff067e24 */ /* 0x000fe2000f8e00ff */
[----:B-----5:R-:W-:Y:S01]  /*7900*/  MOV R11, UR5 ;  /* 0x00000005000b7c02 */ /* 0x020fe20008000f00 */
[----:B------:R-:W-:Y:S02]  /*7910*/  IMAD.U32 R10, RZ, RZ, UR4 ;  /* 0x00000004ff0a7e24 */ /* 0x000fe4000f8e00ff */
[----:B------:R-:W-:Y:S07]  /*7920*/  LEPC R20, `(.L_x_134) ;  /* 0x000000001014794e */ /* 0x000fee0000000000 */
[----:B---34-:R-:W-:Y:S05]  /*7930*/  CALL.ABS.NOINC R2 ;  /* 0x0000000002007343 */ /* 0x018fea0003c00000 */
.L_x_134:
[----:B------:R-:W-:Y:S01]  /*7940*/  ISETP.NE.AND P6, PT, R62, RZ, PT ;  /* 0x000000ff3e00720c */ /* 0x000fe20003fc5270 */
[----:B------:R-:W-:Y:S05]  /*7950*/  WARPSYNC.ALL ;  /* 0x0000000000007948 */ /* 0x000fea0003800000 */
[----:B------:R-:W-:Y:S01]  /*7960*/  R2UR UR4, R25 ;  /* 0x00000000190472ca */ /* 0x000fe200000e0000 */
[----:B---34-:R-:W-:Y:S01]  /*7970*/  HADD2.F32 R3, -RZ, R28.H0_H0 ;  /* 0x2000001cff037230 */ /* 0x018fe20000004100 */
[----:B------:R-:W-:Y:S01]  /*7980*/  ISETP.NE.AND P0, PT, R61, RZ, PT ;  /* 0x000000ff3d00720c */ /* 0x000fe20003f05270 */
[----:B------:R-:W-:Y:S01]  /*7990*/  HADD2.F32 R20, -RZ, R30.H0_H0 ;  /* 0x2000001eff147230 */ /* 0x000fe20000004100 */
[----:B------:R-:W-:Y:S09]  /*79a0*/  BSSY.RECONVERGENT B0, `(.L_x_135) ;  /* 0x0000058000007945 */ /* 0x000ff20003800200 */
[----:B-1----:R-:W1:Y:S02]  /*79b0*/  LDTM.x16 R4, tmem[UR4+0x10] ;  /* 0x00001004000479ee */ /* 0x002e640008240000 */
[C---:B-1----:R-:W-:Y:S01]  /*79c0*/  FMUL R0, R24.reuse, R4 ;  /* 0x0000000418007220 */ /* 0x042fe20000400000 */
[----:B------:R-:W-:Y:S02]  /*79d0*/  HADD2.F32 R4, -RZ, R28.H1_H1 ;  /* 0x3000001cff047230 */ /* 0x000fe40000004100 */
[C---:B------:R-:W-:Y:S01]  /*79e0*/  FMUL R2, R24.reuse, R5 ;  /* 0x0000000518027220 */ /* 0x040fe20000400000 */
[--C-:B------:R-:W-:Y:S02]  /*79f0*/  HADD2.F32 R5, -RZ, R29.reuse.H0_H0 ;  /* 0x2000001dff057230 */ /* 0x100fe40000004100 */
[C---:B------:R-:W-:Y:S01]  /*7a00*/  FFMA R0, R27.reuse, R3, R0 ;  /* 0x000000031b007223 */ /* 0x040fe20000000000 */
[C---:B------:R-:W-:Y:S01]  /*7a10*/  FMUL R3, R24.reuse, R6 ;  /* 0x0000000618037220 */ /* 0x040fe20000400000 */
[----:B------:R-:W-:Y:S02]  /*7a20*/  HADD2.F32 R6, -RZ, R29.H1_H1 ;  /* 0x3000001dff067230 */ /* 0x000fe40000004100 */
[C---:B------:R-:W-:Y:S01]  /*7a30*/  FFMA R2, R27.reuse, R4, R2 ;  /* 0x000000041b027223 */ /* 0x040fe20000000002 */
[C---:B------:R-:W-:Y:S01]  /*7a40*/  FMUL R7, R24.reuse, R7 ;  /* 0x0000000718077220 */ /* 0x040fe20000400000 */
[C---:B------:R-:W-:Y:S01]  /*7a50*/  FFMA R3, R27.reuse, R5, R3 ;  /* 0x000000051b037223 */ /* 0x040fe20000000003 */
[C---:B------:R-:W-:Y:S01]  /*7a60*/  FMUL R4, R24.reuse, R8 ;  /* 0x0000000818047220 */ /* 0x040fe20000400000 */
[----:B------:R-:W-:Y:S01]  /*7a70*/  FMUL R5, R24, R9 ;  /* 0x0000000918057220 */ /* 0x000fe20000400000 */
[----:B------:R-:W-:Y:S01]  /*7a80*/  F2FP.F16.F32.PACK_AB R32, R2, R0 ;  /* 0x000000000220723e */ /* 0x000fe200000000ff */
[C---:B------:R-:W-:Y:S01]  /*7a90*/  FFMA R7, R27.reuse, R6, R7 ;  /* 0x000000061b077223 */ /* 0x040fe20000000007 */
[----:B------:R-:W-:Y:S02]  /*7aa0*/  HADD2.F32 R0, -RZ, R30.H1_H1 ;  /* 0x3000001eff007230 */ /* 0x000fe40000004100 */
[----:B------:R-:W-:Y:S01]  /*7ab0*/  FFMA R4, R27, R20, R4 ;  /* 0x000000141b047223 */ /* 0x000fe20000000004 */
[--C-:B------:R-:W-:Y:S02]  /*7ac0*/  HADD2.F32 R2, -RZ, R31.reuse.H0_H0 ;  /* 0x2000001fff027230 */ /* 0x100fe40000004100 */
[C---:B------:R-:W-:Y:S01]  /*7ad0*/  FMUL R6, R24.reuse, R10 ;  /* 0x0000000a18067220 */ /* 0x040fe20000400000 */
[----:B------:R-:W-:Y:S01]  /*7ae0*/  F2FP.F16.F32.PACK_AB R33, R7, R3 ;  /* 0x000000030721723e */ /* 0x000fe200000000ff */
[----:B------:R-:W-:Y:S02]  /*7af0*/  HADD2.F32 R3, -RZ, R31.H1_H1 ;  /* 0x3000001fff037230 */ /* 0x000fe40000004100 */
[C---:B------:R-:W-:Y:S01]  /*7b00*/  FFMA R5, R27.reuse, R0, R5 ;  /* 0x000000001b057223 */ /* 0x040fe20000000005 */
[C---:B------:R-:W-:Y:S01]  /*7b10*/  FMUL R11, R24.reuse, R11 ;  /* 0x0000000b180b7220 */ /* 0x040fe20000400000 */
[--C-:B------:R-:W-:Y:S02]  /*7b20*/  HADD2.F32 R7, -RZ, R36.reuse.H0_H0 ;  /* 0x20000024ff077230 */ /* 0x100fe40000004100 */
[C---:B------:R-:W-:Y:S01]  /*7b30*/  FMUL R8, R24.reuse, R12 ;  /* 0x0000000c18087220 */ /* 0x040fe20000400000 */
[----:B------:R-:W-:Y:S02]  /*7b40*/  HADD2.F32 R0, -RZ, R36.H1_H1 ;  /* 0x30000024ff007230 */ /* 0x000fe40000004100 */
[C---:B------:R-:W-:Y:S01]  /*7b50*/  FMUL R9, R24.reuse, R13 ;  /* 0x0000000d18097220 */ /* 0x040fe20000400000 */
[C---:B------:R-:W-:Y:S01]  /*7b60*/  FFMA R6, R27.reuse, R2, R6 ;  /* 0x000000021b067223 */ /* 0x040fe20000000006 */
[C---:B------:R-:W-:Y:S01]  /*7b70*/  FFMA R11, R27.reuse, R3, R11 ;  /* 0x000000031b0b7223 */ /* 0x040fe2000000000b */
[C---:B------:R-:W-:Y:S01]  /*7b80*/  FFMA R8, R27.reuse, R7, R8 ;  /* 0x000000071b087223 */ /* 0x040fe20000000008 */
[C---:B------:R-:W-:Y:S01]  /*7b90*/  FFMA R9, R27.reuse, R0, R9 ;  /* 0x000000001b097223 */ /* 0x040fe20000000009 */
[--C-:B------:R-:W-:Y:S02]  /*7ba0*/  HADD2.F32 R2, -RZ, R37.reuse.H0_H0 ;  /* 0x20000025ff027230 */ /* 0x100fe40000004100 */
[C---:B------:R-:W-:Y:S01]  /*7bb0*/  FMUL R10, R24.reuse, R14 ;  /* 0x0000000e180a7220 */ /* 0x040fe20000400000 */
[----:B------:R-:W-:Y:S02]  /*7bc0*/  HADD2.F32 R0, -RZ, R37.H1_H1 ;  /* 0x30000025ff007230 */ /* 0x000fe40000004100 */
[C---:B------:R-:W-:Y:S01]  /*7bd0*/  FMUL R15, R24.reuse, R15 ;  /* 0x0000000f180f7220 */ /* 0x040fe20000400000 */
[C---:B------:R-:W-:Y:S01]  /*7be0*/  FMUL R12, R24.reuse, R16 ;  /* 0x00000010180c7220 */ /* 0x040fe20000400000 */
[C---:B------:R-:W-:Y:S01]  /*7bf0*/  FFMA R10, R27.reuse, R2, R10 ;  /* 0x000000021b0a7223 */ /* 0x040fe2000000000a */
[--C-:B------:R-:W-:Y:S02]  /*7c00*/  HADD2.F32 R2, -RZ, R38.reuse.H0_H0 ;  /* 0x20000026ff027230 */ /* 0x100fe40000004100 */
[----:B------:R-:W-:Y:S01]  /*7c10*/  FFMA R15, R27, R0, R15 ;  /* 0x000000001b0f7223 */ /* 0x000fe2000000000f */
[----:B------:R-:W-:Y:S01]  /*7c20*/  HADD2.F32 R0, -RZ, R38.H1_H1 ;  /* 0x30000026ff007230 */ /* 0x000fe20000004100 */
[----:B------:R-:W-:Y:S01]  /*7c30*/  F2FP.F16.F32.PACK_AB R34, R5, R4 ;  /* 0x000000040522723e */ /* 0x000fe200000000ff */
        /* <DEDUP_REMOVED lines=14> */
[----:B------:R-:W-:Y:S02]  /*7d20*/  F2FP.F16.F32.PACK_AB R11, R19, R14 ;  /* 0x0000000e130b723e */ /* 0x000fe400000000ff */
[----:B------:R-:W-:Y:S02]  /*7d30*/  MOV R2, UR46 ;  /* 0x0000002e00027c02 */ /* 0x000fe40008000f00 */
[----:B------:R-:W-:Y:S01]  /*7d40*/  MOV R0, UR47 ;  /* 0x0000002f00007c02 */ /* 0x000fe20008000f00 */
[----:B------:R1:W-:Y:S01]  /*7d50*/  STS.128 [R63+0x1200], R8 ;  /* 0x001200083f007388 */ /* 0x0003e20000000c00 */
[----:B------:R-:W-:Y:S02]  /*7d60*/  @P6 LEA R2, R2, UR43, 0x3 ;  /* 0x0000002b02026c11 */ /* 0x000fe4000f8e18ff */
[----:B------:R-:W-:Y:S02]  /*7d70*/  @P6 SHF.L.U32 R3, R60, 0x1f, RZ ;  /* 0x0000001f3c036819 */ /* 0x000fe400000006ff */
[----:B------:R-:W-:Y:S01]  /*7d80*/  @P6 IADD3 R2, PT, PT, R2, 0xf0, RZ ;  /* 0x000000f002026810 */ /* 0x000fe20007ffe0ff */
[----:B------:R-:W-:Y:S01]  /*7d90*/  @!PT LDS RZ, [RZ] ;  /* 0x00000000fffff984 */ /* 0x000fe20000000800 */
[----:B------:R-:W-:Y:S01]  /*7da0*/  @!PT LDS RZ, [RZ] ;  /* 0x00000000fffff984 */ /* 0x000fe20000000800 */
[----:B------:R-:W-:Y:S01]  /*7db0*/  @!PT LDS RZ, [RZ] ;  /* 0x00000000fffff984 */ /* 0x000fe20000000800 */
[----:B------:R-:W-:Y:S01]  /*7dc0*/  @!PT LDS RZ, [RZ] ;  /* 0x00000000fffff984 */ /* 0x000fe20000000800 */
[----:B------:R2:W-:Y:S06]  /*7dd0*/  MEMBAR.ALL.CTA ;  /* 0x0000000000007992 */ /* 0x0005ec0000008000 */
[----:B--2---:R-:W2:Y:S01]  /*7de0*/  FENCE.VIEW.ASYNC.S ;  /* 0x00000000000073c6 */ /* 0x004ea20000000000 */
[----:B------:R-:W-:Y:S02]  /*7df0*/  @P6 PRMT R0, R0, 0x654, R2 ;  /* 0x0000065400006816 */ /* 0x000fe40000000002 */
[----:B------:R-:W-:Y:S01]  /*7e00*/  LEA R2, R26, UR43, 0x3 ;  /* 0x0000002b1a027c11 */ /* 0x000fe2000f8e18ff */
[----:B--2---:R-:W-:Y:S06]  /*7e10*/  BAR.SYNC.DEFER_BLOCKING 0x1, 0x80 ;  /* 0x0042000000007b1d */ /* 0x004fec0000010000 */
[----:B------:R-:W-:Y:S05]  /*7e20*/  @P0 BRA `(.L_x_136) ;  /* 0x00000000003c0947 */ /* 0x000fea0003800000 */
[----:B------:R-:W2:Y:S01]  /*7e30*/  LDCU.64 UR6, c[0x0][0x348] ;  /* 0x00006900ff0677ac */ /* 0x000ea20008000a00 */
[----:B------:R-:W-:Y:S02]  /*7e40*/  UIADD3 UR13, UPT, UPT, UR49, 0x10, URZ ;  /* 0x00000010310d7890 */ /* 0x000fe4000fffe0ff */
[----:B------:R-:W-:Y:S01]  /*7e50*/  UIADD3 UR12, UPT, UPT, UR43, 0x1200, URZ ;  /* 0x000012002b0c7890 */ /* 0x000fe2000fffe0ff */
[----:B------:R-:W-:Y:S01]  /*7e60*/  UMOV UR14, UR50 ;  /* 0x00000032000e7c82 */ /* 0x000fe20008000000 */
[----:B------:R-:W-:Y:S01]  /*7e70*/  UMOV UR15, UR36 ;  /* 0x00000024000f7c82 */ /* 0x000fe20008000000 */
[----:B------:R-:W-:Y:S02]  /*7e80*/  UIADD3 UR9, UPT, UPT, UR49, 0x50, URZ ;  /* 0x0000005031097890 */ /* 0x000fe4000fffe0ff */
[----:B------:R-:W-:Y:S01]  /*7e90*/  UIADD3 UR8, UPT, UPT, UR43, 0x1a00, URZ ;  /* 0x00001a002b087890 */ /* 0x000fe2000fffe0ff */
[----:B------:R-:W-:Y:S01]  /*7ea0*/  UMOV UR10, UR50 ;  /* 0x00000032000a7c82 */ /* 0x000fe20008000000 */
[----:B------:R-:W-:Y:S01]  /*7eb0*/  UMOV UR11, UR36 ;  /* 0x00000024000b7c82 */ /* 0x000fe20008000000 */
[----:B--2---:R-:W-:Y:S04]  /*7ec0*/  UIADD3 UR4, UP0, UPT, UR6, 0x680, URZ ;  /* 0x0000068006047890 */ /* 0x004fe8000ff1e0ff */
[----:B------:R-:W-:Y:S09]  /*7ed0*/  UIADD3.X UR5, UPT, UPT, URZ, UR7, URZ, UP0, !UPT ;  /* 0x00000007ff057290 */ /* 0x000ff200087fe4ff */
[----:B------:R2:W-:Y:S01]  /*7ee0*/  UTMASTG.3D [UR12], [UR4] ;  /* 0x0000000c040073b5 */ /* 0x0005e20008010000 */
[----:B------:R2:W-:Y:S01]  /*7ef0*/  UTMASTG.3D [UR8], [UR4] ;  /* 0x00000008040073b5 */ /* 0x0005e20008010000 */
[----:B------:R0:W-:Y:S01]  /*7f00*/  UTMACMDFLUSH ;  /* 0x00000000000079b7 */ /* 0x0001e20000000000 */
[----:B--2---:R-:W-:Y:S04]  /*7f10*/  DEPBAR.LE SB0, 0x1 ;  /* 0x000080400000791a */ /* 0x004fe80000000000 */
.L_x_136:
[----:B------:R-:W-:Y:S05]  /*7f20*/  BSYNC.RECONVERGENT B0 ;  /* 0x0000000000007941 */ /* 0x000fea0003800200 */
.L_x_135:
[----:B------:R-:W-:Y:S01]  /*7f30*/  BAR.SYNC.DEFER_BLOCKING 0x1, 0x80 ;  /* 0x0042000000007b1d */ /* 0x000fe20000010000 */
[----:B------:R-:W-:Y:S04]  /*7f40*/  UIADD3 UR4, UPT, UPT, UR46, 0x1, URZ ;  /* 0x000000012e047890 */ /* 0x000fe8000fffe0ff */
[----:B------:R-:W-:Y:S04]  /*7f50*/  UISETP.NE.AND UP0, UPT, UR4, 0x4, UPT ;  /* 0x000000040400788c */ /* 0x000fe8000bf05270 */
[----:B------:R-:W-:Y:S01]  /*7f60*/  USEL UR44, UR4, URZ, UP0 ;  /* 0x000000ff042c7287 */ /* 0x000fe20008000000 */
[----:B------:R2:W-:Y:S01]  /*7f70*/  @P6 SYNCS.ARRIVE.TRANS64.RED.A1T0 RZ, [R0+URZ], RZ ;  /* 0x000000ff00ff69a7 */ /* 0x0005e200081004ff */
[----:B------:R-:W-:Y:S01]  /*7f80*/  BSSY B1, `(.L_x_137) ;  /* 0x0000013000017945 */ /* 0x000fe20003800000 */
[----:B------:R-:W3:Y:S02]  /*7f90*/  @P6 SYNCS.PHASECHK.TRANS64.TRYWAIT P0, [R2+URZ+0xd0], R3 ;  /* 0x0000d003020065a7 */ /* 0x000ee400080011ff */
[----:B---3--:R-:W-:Y:S01]  /*7fa0*/  @P6 SEL R64, RZ, 0x1, !P0 ;  /* 0x00000001ff406807 */ /* 0x008fe20004000000 */
[----:B--2---:R-:W-:Y:S06]  /*7fb0*/  @!P6 BRA `(.L_x_138) ;  /* 0x00000000003ce947 */ /* 0x004fec0003800000 */
[----:B------:R-:W-:Y:S01]  /*7fc0*/  ISETP.NE.AND P1, PT, R65, RZ, PT ;  /* 0x000000ff4100720c */ /* 0x000fe20003f25270 */
[----:B------:R-:W-:Y:S01]  /*7fd0*/  BSSY B0, `(.L_x_139) ;  /* 0x0000009000007945 */ /* 0x000fe20003800000 */
[----:B------:R-:W-:Y:S11]  /*7fe0*/  ISETP.NE.AND P0, PT, R64, RZ, PT ;  /* 0x000000ff4000720c */ /* 0x000ff60003f05270 */
[----:B------:R-:W-:Y:S05]  /*7ff0*/  @P1 IMAD R3, R26, 0x1000, R57 ;  /* 0x000010001a031824 */ /* 0x000fea00078e0239 */
[----:B------:R-:W-:Y:S05]  /*8000*/  @P1 IADD3 R0, PT, PT, R3, UR43, RZ ;  /* 0x0000002b03001c10 */ /* 0x000fea000fffe0ff */
[----:B------:R-:W-:Y:S01]  /*8010*/  @P1 IMAD.IADD R0, R66, 0x1, R0 ;  /* 0x0000000142001824 */ /* 0x000fe200078e0200 */
[----:B------:R-:W-:Y:S06]  /*8020*/  @P0 BRA `(.L_x_140) ;  /* 0x00000000000c0947 */ /* 0x000fec0003800000 */
[----:B------:R-:W-:Y:S04]  /*8030*/  SHF.L.U32 R4, R60, 0x1f, RZ ;  /* 0x0000001f3c047819 */ /* 0x000fe800000006ff */
[----:B------:R-:W2:Y:S02]  /*8040*/  SYNCS.PHASECHK.TRANS64.TRYWAIT P0, [R2+URZ+0xd0], R4 ;  /* 0x0000d004020075a7 */ /* 0x000ea400080011ff */
[----:B--2---:R-:W-:Y:S05]  /*8050*/  @!P0 BRA `(.L_x_141) ;  /* 0x0000002000dc8947 */ /* 0x004fea0003800000 */
.L_x_140:
[----:B------:R-:W-:Y:S05]  /*8060*/  BSYNC B0 ;  /* 0x0000000000007941 */ /* 0x000fea0003800000 */
.L_x_139:
[----:B------:R-:W-:Y:S02]  /*8070*/  ISETP.NE.AND P0, PT, R65, RZ, PT ;  /* 0x000000ff4100720c */ /* 0x000fe40003f05270 */
[----:B------:R-:W-:Y:S11]  /*8080*/  IADD3 R26, PT, PT, R26, 0x1, RZ ;  /* 0x000000011a1a7810 */ /* 0x000ff60007ffe0ff */
[----:B------:R3:W4:Y:S04]  /*8090*/  @P0 LDS.128 R28, [R3+UR43+0x200] ;  /* 0x0002002b031c0984 */ /* 0x0007280008000c00 */
[----:B------:R3:W1:Y:S02]  /*80a0*/  @P0 LDS.128 R36, [R0+0x200] ;  /* 0x0002000000240984 */ /* 0x0006640000000c00 */
.L_x_138:
[----:B------:R-:W-:Y:S05]  /*80b0*/  BSYNC B1 ;  /* 0x0000000000017941 */ /* 0x000fea0003800000 */
.L_x_137:
[----:B---3--:R-:W-:Y:S05]  /*80c0*/  VIADD R0, R25, 0x20 ;  /* 0x0000002019007836 */ /* 0x008fea0000000000 */
[----:B------:R-:W-:Y:S04]  /*80d0*/  SHF.R.U32.HI R0, RZ, 0x15, R0 ;  /* 0x00000015ff007819 */ /* 0x000fe80000011600 */
[----:B------:R-:W-:Y:S11]  /*80e0*/  LOP3.LUT P0, RZ, R0, 0x3, R51, 0x48, !PT ;  /* 0x0000000300ff7812 */ /* 0x000ff60007804833 */
[----:B------:R-:W-:Y:S02]  /*80f0*/  @!UPT UIADD3 URZ, UPT, UPT, URZ, URZ, URZ ;  /* 0x000000fffffff290 */ /* 0x000fe4000fffe0ff */
[----:B------:R-:W-:Y:S05]  /*8100*/  @!P0 BRA `(.L_x_142) ;  /* 0x0000000000408947 */ /* 0x000fea0003800000 */
[----:B------:R-:W3:Y:S01]  /*8110*/  LDCU.64 UR8, c[0x4][0x70] ;  /* 0x01000e00ff0877ac */ /* 0x000ee20008000a00 */
[----:B------:R-:W-:Y:S01]  /*8120*/  MOV R3, 0x0 ;  /* 0x0000000000037802 */ /* 0x000fe20000000f00 */
[----:B------:R-:W-:Y:S02]  /*8130*/  HFMA2 R12, -RZ, RZ, 0, 5.9604644775390625e-08 ;  /* 0x00000001ff0c7431 */ /* 0x000fe400000001ff */
[----:B-1----:R-:W-:Y:S02]  /*8140*/  IMAD.MOV.U32 R8, RZ, RZ, 0x192 ;  /* 0x00000192ff087424 */ /* 0x002fe400078e00ff */
[----:B------:R-:W-:Y:S01]  /*8150*/  IMAD.MOV.U32 R13, RZ, RZ, RZ ;  /* 0x000000ffff0d7224 */ /* 0x000fe200078e00ff */
[----:B------:R-:W1:Y:S01]  /*8160*/  LDCU.64 UR6, c[0x4][0x78] ;  /* 0x01000f00ff0677ac */ /* 0x000e620008000a00 */
[----:B--2---:R-:W2:Y:S01]  /*8170*/  LDC.64 R2, c[0x4][R3] ;  /* 0x0100000003027b82 */ /* 0x004ea20000000a00 */
[----:B------:R-:W5:Y:S01]  /*8180*/  LDCU.64 UR4, c[0x4][0x10] ;  /* 0x01000200ff0477ac */ /* 0x000f620008000a00 */
[----:B---3--:R-:W-:Y:S01]  /*8190*/  MOV R5, UR9 ;  /* 0x0000000900057c02 */ /* 0x008fe20008000f00 */
[----:B------:R-:W-:Y:S01]  /*81a0*/  IMAD.U32 R4, RZ, RZ, UR8 ;  /* 0x00000008ff047e24 */ /* 0x000fe2000f8e00ff */
[----:B-1----:R-:W-:Y:S01]  /*81b0*/  MOV R7, UR7 ;  /* 0x0000000700077c02 */ /* 0x002fe20008000f00 */
[----:B------:R-:W-:Y:S01]  /*81c0*/  IMAD.U32 R6, RZ, RZ, UR6 ;  /* 0x00000006ff067e24 */ /* 0x000fe2000f8e00ff */
[----:B-----5:R-:W-:Y:S01]  /*81d0*/  MOV R11, UR5 ;  /* 0x00000005000b7c02 */ /* 0x020fe20008000f00 */
[----:B------:R-:W-:Y:S02]  /*81e0*/  IMAD.U32 R10, RZ, RZ, UR4 ;  /* 0x00000004ff0a7e24 */ /* 0x000fe4000f8e00ff */
[----:B------:R-:W-:Y:S07]  /*81f0*/  LEPC R20, `(.L_x_142) ;  /* 0x000000001014794e */ /* 0x000fee0000000000 */
[----:B--2-4-:R-:W-:Y:S05]  /*8200*/  CALL.ABS.NOINC R2 ;  /* 0x0000000002007343 */ /* 0x014fea0003c00000 */
.L_x_142:
[----:B------:R-:W-:Y:S01]  /*8210*/  ISETP.NE.AND P6, PT, R62, RZ, PT ;  /* 0x000000ff3e00720c */ /* 0x000fe20003fc5270 */
[----:B------:R-:W-:Y:S05]  /*8220*/  WARPSYNC.ALL ;  /* 0x0000000000007948 */ /* 0x000fea0003800000 */
[----:B------:R-:W-:Y:S01]  /*8230*/  R2UR UR4, R25 ;  /* 0x00000000190472ca */ /* 0x000fe200000e0000 */
[----:B----4-:R-:W-:Y:S01]  /*8240*/  HADD2.F32 R3, -RZ, R28.H0_H0 ;  /* 0x2000001cff037230 */ /* 0x010fe20000004100 */
[----:B------:R-:W-:Y:S01]  /*8250*/  ISETP.NE.AND P0, PT, R61, RZ, PT ;  /* 0x000000ff3d00720c */ /* 0x000fe20003f05270 */
[----:B------:R-:W-:Y:S01]  /*8260*/  HADD2.F32 R20, -RZ, R30.H0_H0 ;  /* 0x2000001eff147230 */ /* 0x000fe20000004100 */
[----:B------:R-:W-:Y:S09]  /*8270*/  BSSY.RECONVERGENT B0, `(.L_x_143) ;  /* 0x0000058000007945 */ /* 0x000ff20003800200 */
[----:B-12---:R-:W1:Y:S02]  /*8280*/  LDTM.x16 R4, tmem[UR4+0x20] ;  /* 0x00002004000479ee */ /* 0x006e640008240000 */
        /* <DEDUP_REMOVED lines=59> */
[----:B------:R-:W-:Y:S02]  /*8640*/  LEA R3, R26, UR43, 0x3 ;  /* 0x0000002b1a037c11 */ /* 0x000fe4000f8e18ff */
        /* <DEDUP_REMOVED lines=8> */
[----:B------:R-:W-:Y:S01]  /*86d0*/  @P6 SHF.L.U32 R2, R60, 0x1f, RZ ;  /* 0x0000001f3c026819 */ /* 0x000fe200000006ff */
        /* <DEDUP_REMOVED lines=17> */
.L_x_144:
[----:B------:R-:W-:Y:S05]  /*87f0*/  BSYNC.RECONVERGENT B0 ;  /* 0x0000000000007941 */ /* 0x000fea0003800200 */
.L_x_143:
        /* <DEDUP_REMOVED lines=19> */
.L_x_148:
[----:B------:R-:W-:Y:S05]  /*8930*/  BSYNC B0 ;  /* 0x0000000000007941 */ /* 0x000fea0003800000 */
.L_x_147:
[----:B------:R-:W-:Y:S11]  /*8940*/  ISETP.NE.AND P0, PT, R65, RZ, PT ;  /* 0x000000ff4100720c */ /* 0x000ff60003f05270 */
[----:B------:R-:W-:Y:S02]  /*8950*/  @!UPT UIADD3 URZ, UPT, UPT, URZ, URZ, URZ ;  /* 0x000000fffffff290 */ /* 0x000fe4000fffe0ff */
[----:B------:R3:W4:Y:S04]  /*8960*/  @P0 LDS.128 R28, [R26+UR43+0x200] ;  /* 0x0002002b1a1c0984 */ /* 0x0007280008000c00 */
[----:B------:R3:W1:Y:S02]  /*8970*/  @P0 LDS.128 R36, [R66+0x200] ;  /* 0x0002000042240984 */ /* 0x0006640000000c00 */
.L_x_146:
[----:B------:R-:W-:Y:S05]  /*8980*/  BSYNC B1 ;  /* 0x0000000000017941 */ /* 0x000fea0003800000 */
.L_x_145:
[----:B--2---:R-:W-:Y:S05]  /*8990*/  VIADD R0, R25, 0x30 ;  /* 0x0000003019007836 */ /* 0x004fea0000000000 */
[----:B------:R-:W-:Y:S04]  /*89a0*/  SHF.R.U32.HI R0, RZ, 0x15, R0 ;  /* 0x00000015ff007819 */ /* 0x000fe80000011600 */
[----:B------:R-:W-:Y:S11]  /*89b0*/  LOP3.LUT P0, RZ, R0, 0x3, R51, 0x48, !PT ;  /* 0x0000000300ff7812 */ /* 0x000ff60007804833 */
[----:B------:R-:W-:Y:S02]  /*89c0*/  @!UPT UIADD3 URZ, UPT, UPT, URZ, URZ, URZ ;  /* 0x000000fffffff290 */ /* 0x000fe4000fffe0ff */
[----:B------:R-:W-:Y:S05]  /*89d0*/  @!P0 BRA `(.L_x_150) ;  /* 0x0000000000408947 */ /* 0x000fea0003800000 */
[----:B------:R-:W2:Y:S01]  /*89e0*/  LDCU.64 UR8, c[0x4][0x70] ;  /* 0x01000e00ff0877ac */ /* 0x000ea20008000a00 */
[----:B------:R-:W-:Y:S01]  /*89f0*/  MOV R3, 0x0 ;  /* 0x0000000000037802 */ /* 0x000fe20000000f00 */
        /* <DEDUP_REMOVED lines=14> */
.L_x_150:
[----:B------:R-:W-:Y:S01]  /*8ae0*/  ISETP.NE.AND P0, PT, R61, RZ, PT ;  /* 0x000000ff3d00720c */ /* 0x000fe20003f05270 */
[----:B------:R-:W-:Y:S05]  /*8af0*/  WARPSYNC.ALL ;  /* 0x0000000000007948 */ /* 0x000fea0003800000 */
[----:B------:R-:W-:Y:S01]  /*8b00*/  R2UR UR4, R25 ;  /* 0x00000000190472ca */ /* 0x000fe200000e0000 */
[--C-:B----4-:R-:W-:Y:S01]  /*8b10*/  HADD2.F32 R20, -RZ, R28.reuse.H0_H0 ;  /* 0x2000001cff147230 */ /* 0x110fe20000004100 */
[----:B------:R-:W-:Y:S01]  /*8b20*/  IADD3 R54, PT, PT, R54, 0x160, RZ ;  /* 0x0000016036367810 */ /* 0x000fe20007ffe0ff */
[----:B------:R-:W-:Y:S01]  /*8b30*/  HADD2.F32 R21, -RZ, R28.H1_H1 ;  /* 0x3000001cff157230 */ /* 0x000fe20000004100 */
[----:B------:R-:W-:Y:S01]  /*8b40*/  BSSY.RECONVERGENT B0, `(.L_x_151) ;  /* 0x0000054000007945 */ /* 0x000fe20003800200 */
[--C-:B------:R-:W-:Y:S01]  /*8b50*/  HADD2.F32 R25, -RZ, R29.reuse.H0_H0 ;  /* 0x2000001dff197230 */ /* 0x100fe20000004100 */
[----:B------:R-:W-:Y:S01]  /*8b60*/  LOP3.LUT R54, R54, 0xfefffff8, RZ, 0xc0, !PT ;  /* 0xfefffff836367812 */ /* 0x000fe200078ec0ff */
[----:B---3--:R-:W-:Y:S02]  /*8b70*/  HADD2.F32 R26, -RZ, R29.H1_H1 ;  /* 0x3000001dff1a7230 */ /* 0x008fe40000004100 */
[--C-:B------:R-:W-:Y:S02]  /*8b80*/  HADD2.F32 R28, -RZ, R30.reuse.H0_H0 ;  /* 0x2000001eff1c7230 */ /* 0x100fe40000004100 */
[----:B------:R-:W-:Y:S02]  /*8b90*/  HADD2.F32 R29, -RZ, R30.H1_H1 ;  /* 0x3000001eff1d7230 */ /* 0x000fe40000004100 */
[----:B-1----:R-:W1:Y:S01]  /*8ba0*/  LDTM.x16 R4, tmem[UR4+0x30] ;  /* 0x00003004000479ee */ /* 0x002e620008240000 */
[----:B------:R-:W-:Y:S01]  /*8bb0*/  NOP ;  /* 0x0000000000007918 */ /* 0x000fe20000000000 */
[----:B-1----:R1:W-:Y:S01]  /*8bc0*/  SYNCS.ARRIVE.TRANS64.RED.A1T0 RZ, [R54+URZ], RZ ;  /* 0x000000ff36ff79a7 */ /* 0x0023e200081004ff */
[--C-:B------:R-:W-:Y:S02]  /*8bd0*/  HADD2.F32 R30, -RZ, R31.reuse.H0_H0 ;  /* 0x2000001fff1e7230 */ /* 0x100fe40000004100 */
[----:B------:R-:W-:Y:S02]  /*8be0*/  HADD2.F32 R31, -RZ, R31.H1_H1 ;  /* 0x3000001fff1f7230 */ /* 0x000fe40000004100 */
        /* <DEDUP_REMOVED lines=8> */
[C---:B------:R-:W-:Y:S01]  /*8c70*/  FMUL R4, R24.reuse, R4 ;  /* 0x0000000418047220 */ /* 0x040fe20000400000 */
[C---:B------:R-:W-:Y:S01]  /*8c80*/  FMUL R5, R24.reuse, R5 ;  /* 0x0000000518057220 */ /* 0x040fe20000400000 */
[C---:B------:R-:W-:Y:S01]  /*8c90*/  FMUL R6, R24.reuse, R6 ;  /* 0x0000000618067220 */ /* 0x040fe20000400000 */
[C---:B------:R-:W-:Y:S01]  /*8ca0*/  FMUL R7, R24.reuse, R7 ;  /* 0x0000000718077220 */ /* 0x040fe20000400000 */
[C---:B------:R-:W-:Y:S01]  /*8cb0*/  FFMA R4, R27.reuse, R20, R4 ;  /* 0x000000141b047223 */ /* 0x040fe20000000004 */
        /* <DEDUP_REMOVED lines=15> */
[C---:B------:R-:W-:Y:S01]  /*8db0*/  FMUL R12, R24.reuse, R16 ;  /* 0x00000010180c7220 */ /* 0x040fe20000400000 */
[C---:B------:R-:W-:Y:S01]  /*8dc0*/  FFMA R0, R27.reuse, R32, R0 ;  /* 0x000000201b007223 */ /* 0x040fe20000000000 */
[C---:B------:R-:W-:Y:S01]  /*8dd0*/  FMUL R13, R24.reuse, R17 ;  /* 0x00000011180d7220 */ /* 0x040fe20000400000 */
[----:B------:R-:W-:Y:S01]  /*8de0*/  FFMA R2, R27, R33, R2 ;  /* 0x000000211b027223 */ /* 0x000fe20000000002 */
[----:B------:R-:W-:Y:S01]  /*8df0*/  F2FP.F16.F32.PACK_AB R4, R5, R4 ;  /* 0x000000040504723e */ /* 0x000fe200000000ff */
[C---:B------:R-:W-:Y:S01]  /*8e00*/  FMUL R14, R24.reuse, R18 ;  /* 0x00000012180e7220 */ /* 0x040fe20000400000 */
[----:B------:R-:W-:Y:S01]  /*8e10*/  FFMA R3, R27, R34, R3 ;  /* 0x000000221b037223 */ /* 0x000fe20000000003 */
[----:B------:R-:W-:Y:S01]  /*8e20*/  F2FP.F16.F32.PACK_AB R5, R7, R6 ;  /* 0x000000060705723e */ /* 0x000fe200000000ff */
[----:B------:R-:W-:Y:S01]  /*8e30*/  FFMA R15, R27, R35, R15 ;  /* 0x000000231b0f7223 */ /* 0x000fe2000000000f */
[----:B------:R-:W-:Y:S01]  /*8e40*/  FMUL R19, R24, R19 ;  /* 0x0000001318137220 */ /* 0x000fe20000400000 */
[----:B------:R-:W-:Y:S01]  /*8e50*/  F2FP.F16.F32.PACK_AB R6, R9, R8 ;  /* 0x000000080906723e */ /* 0x000fe200000000ff */
[----:B------:R-:W-:Y:S01]  /*8e60*/  FFMA R12, R27, R36, R12 ;  /* 0x000000241b0c7223 */ /* 0x000fe2000000000c */
[----:B------:R-:W-:Y:S01]  /*8e70*/  F2FP.F16.F32.PACK_AB R7, R11, R10 ;  /* 0x0000000a0b07723e */ /* 0x000fe200000000ff */
[C---:B------:R-:W-:Y:S01]  /*8e80*/  FFMA R13, R27.reuse, R37, R13 ;  /* 0x000000251b0d7223 */ /* 0x040fe2000000000d */
[C---:B------:R-:W-:Y:S01]  /*8e90*/  FFMA R14, R27.reuse, R38, R14 ;  /* 0x000000261b0e7223 */ /* 0x040fe2000000000e */
[----:B------:R-:W-:Y:S01]  /*8ea0*/  FFMA R19, R27, R39, R19 ;  /* 0x000000271b137223 */ /* 0x000fe20000000013 */
[----:B------:R-:W-:Y:S01]  /*8eb0*/  F2FP.F16.F32.PACK_AB R16, R2, R0 ;  /* 0x000000000210723e */ /* 0x000fe200000000ff */
[----:B------:R1:W-:Y:S01]  /*8ec0*/  STS.128 [R57+UR43+0x3200], R4 ;  /* 0x0032000439007988 */ /* 0x0003e20008000c2b */
        /* <DEDUP_REMOVED lines=27> */
.L_x_152:
[----:B------:R-:W-:Y:S05]  /*9080*/  BSYNC.RECONVERGENT B0 ;  /* 0x0000000000007941 */ /* 0x000fea0003800200 */
.L_x_151:
[----:B------:R-:W-:Y:S01]  /*9090*/  BAR.SYNC.DEFER_BLOCKING 0x1, 0x80 ;  /* 0x0042000000007b1d */ /* 0x000fe20000010000 */
[----:B------:R-:W-:Y:S01]  /*90a0*/  UISETP.NE.AND UP0, UPT, UR52, -0x4, UPT ;  /* 0xfffffffc3400788c */ /* 0x000fe2000bf05270 */
[----:B------:R-:W-:Y:S08]  /*90b0*/  IADD3 R22, PT, PT, R22, 0x1, RZ ;  /* 0x0000000116167810 */ /* 0x000ff00007ffe0ff */
[----:B------:R-:W-:Y:S05]  /*90c0*/  BRA.U !UP0, `(.L_x_153) ;  /* 0x0000000108287547 */ /* 0x000fea000b800000 */
[----:B------:R-:W-:Y:S01]  /*90d0*/  ISETP.NE.AND P0, PT, R62, RZ, PT ;  /* 0x000000ff3e00720c */ /* 0x000fe20003f05270 */
[----:B------:R-:W-:Y:S01]  /*90e0*/  IMAD.U32 R2, RZ, RZ, UR46 ;  /* 0x0000002eff027e24 */ /* 0x000fe2000f8e00ff */
[----:B------:R-:W-:Y:S01]  /*90f0*/  UIADD3 UR4, UPT, UPT, UR46, 0x1, URZ ;  /* 0x000000012e047890 */ /* 0x000fe2000fffe0ff */
[----:B------:R-:W-:Y:S03]  /*9100*/  IMAD.U32 R0, RZ, RZ, UR47 ;  /* 0x0000002fff007e24 */ /* 0x000fe6000f8e00ff */
[----:B------:R-:W-:Y:S04]  /*9110*/  UISETP.NE.AND UP0, UPT, UR4, 0x4, UPT ;  /* 0x000000040400788c */ /* 0x000fe8000bf05270 */
[----:B------:R-:W-:Y:S03]  /*9120*/  USEL UR46, UR4, URZ, UP0 ;  /* 0x000000ff042e7287 */ /* 0x000fe60008000000 */
[----:B------:R-:W-:Y:S05]  /*9130*/  @P0 LEA R2, R2, UR43, 0x3 ;  /* 0x0000002b02020c11 */ /* 0x000fea000f8e18ff */
[----:B------:R-:W-:Y:S05]  /*9140*/  @P0 VIADD R2, R2, 0xf0 ;  /* 0x000000f002020836 */ /* 0x000fea0000000000 */
[----:B------:R-:W-:Y:S04]  /*9150*/  @P0 PRMT R0, R0, 0x654, R2 ;  /* 0x0000065400000816 */ /* 0x000fe80000000002 */
[----:B------:R2:W-:Y:S03]  /*9160*/  @P0 SYNCS.ARRIVE.TRANS64.RED.A1T0 RZ, [R0+URZ], RZ ;  /* 0x000000ff00ff09a7 */ /* 0x0005e600081004ff */
.L_x_153:
[----:B------:R-:W-:Y:S01]  /*9170*/  R2UR UR4, R52 ;  /* 0x00000000340472ca */ /* 0x000fe200000e0000 */
[----:B------:R-:W-:Y:S01]  /*9180*/  UISETP.NE.AND UP0, UPT, UR62, URZ, UPT ;  /* 0x000000ff3e00728c */ /* 0x000fe2000bf05270 */
[----:B------:R-:W-:Y:S01]  /*9190*/  ISETP.NE.AND P0, PT, R56, 0x2, PT ;  /* 0x000000023800780c */ /* 0x000fe20003f05270 */
[----:B------:R-:W-:Y:S01]  /*91a0*/  UIADD3 UR20, UPT, UPT, UR37, UR63, URZ ;  /* 0x0000003f25147290 */ /* 0x000fe2000fffe0ff */
[----:B------:R-:W-:Y:S01]  /*91b0*/  ISETP.NE.AND P1, PT, R22, 0x4, PT ;  /* 0x000000041600780c */ /* 0x000fe20003f25270 */
[----:B------:R-:W-:Y:S01]  /*91c0*/  UIADD3 UR52, UPT, UPT, UR52, 0x4, URZ ;  /* 0x0000000434347890 */ /* 0x000fe2000fffe0ff */
[----:B------:R-:W-:Y:S01]  /*91d0*/  SEL R2, RZ, 0x1, P0 ;  /* 0x00000001ff027807 */ /* 0x000fe20000000000 */
[----:B------:R-:W-:Y:S01]  /*91e0*/  UMOV UR36, UR61 ;  /* 0x0000003d00247c82 */ /* 0x000fe20008000000 */
[----:B--2---:R-:W-:Y:S02]  /*91f0*/  SEL R0, RZ, 0x1, P1 ;  /* 0x00000001ff007807 */ /* 0x004fe40000800000 */
[----:B------:R-:W-:Y:S02]  /*9200*/  LOP3.LUT R58, R58, R2, RZ, 0x3c, !PT ;  /* 0x000000023a3a7212 */ /* 0x000fe400078e3cff */
[----:B------:R-:W-:Y:S01]  /*9210*/  LOP3.LUT R59, R59, R0, RZ, 0x3c, !PT ;  /* 0x000000003b3b7212 */ /* 0x000fe200078e3cff */
[----:B------:R-:W-:Y:S01]  /*9220*/  UIADD3 UR24, UPT, UPT, UR38, UR4, URZ ;  /* 0x0000000426187290 */ /* 0x000fe2000fffe0ff */
[----:B------:R-:W-:Y:S02]  /*9230*/  SEL R56, R56, RZ, P0 ;  /* 0x000000ff38387207 */ /* 0x000fe40000000000 */
[----:B------:R-:W-:Y:S01]  /*9240*/  SEL R22, R22, RZ, P1 ;  /* 0x000000ff16167207 */ /* 0x000fe20000800000 */
[----:B------:R-:W-:Y:S08]  /*9250*/  BRA.U UP0, `(.L_x_154) ;  /* 0xffffffcd00787547 */ /* 0x000ff0000b83ffff */
[----:B------:R-:W2:Y:S01]  /*9260*/  LDCU.64 UR4, c[0x0][0x888] ;  /* 0x00011100ff0477ac */ /* 0x000ea20008000a00 */
[----:B------:R-:W3:Y:S01]  /*9270*/  LDCU.64 UR6, c[0x0][0x890] ;  /* 0x00011200ff0677ac */ /* 0x000ee20008000a00 */
[----:B--2---:R-:W-:Y:S02]  /*9280*/  ISETP.NE.U32.AND P2, PT, RZ, UR4, PT ;  /* 0x00000004ff007c0c */ /* 0x004fe4000bf45070 */
[----:B---3--:R-:W-:Y:S02]  /*9290*/  ISETP.NE.U32.AND P1, PT, RZ, UR6, PT ;  /* 0x00000006ff007c0c */ /* 0x008fe4000bf25070 */
[----:B------:R-:W-:Y:S02]  /*92a0*/  ISETP.NE.AND.EX P2, PT, RZ, UR5, PT, P2 ;  /* 0x00000005ff007c0c */ /* 0x000fe4000bf45320 */
[----:B------:R-:W-:-:S13]  /*92b0*/  ISETP.NE.AND.EX P0, PT, RZ, UR7, PT, P1 ;  /* 0x00000007ff007c0c */ /* 0x000fda000bf05310 */
[----:B------:R-:W-:Y:S05]  /*92c0*/  @P2 BRA P0, `(.L_x_155) ;  /* 0x00000000003c2947 */ /* 0x000fea0000000000 */
[----:B------:R-:W-:-:S13]  /*92d0*/  ISETP.NE.AND.EX P1, PT, RZ, UR7, PT, P1 ;  /* 0x00000007ff007c0c */ /* 0x000fda000bf25310 */
[----:B------:R-:W-:Y:S05]  /*92e0*/  @P1 BRA `(.L_x_156) ;  /* 0x00000000000c1947 */ /* 0x000fea0003800000 */
[----:B------:R-:W-:-:S13]  /*92f0*/  FSETP.NEU.AND P0, PT, R27, RZ, PT ;  /* 0x000000ff1b00720b */ /* 0x000fda0003f0d000 */
[----:B------:R-:W-:Y:S05]  /*9300*/  @!P0 EXIT ;  /* 0x000000000000894d */ /* 0x000fea0003800000 */
[----:B------:R-:W-:Y:S05]  /*9310*/  BRA `(.L_x_155) ;  /* 0x0000000000287947 */ /* 0x000fea0003800000 */
.L_x_156:
[----:B------:R-:W-:Y:S01]  /*9320*/  ISETP.NE.AND P0, PT, R55, RZ, PT ;  /* 0x000000ff3700720c */ /* 0x000fe20003f05270 */
[----:B------:R-:W-:-:S12]  /*9330*/  BSSY.RECONVERGENT B0, `(.L_x_155) ;  /* 0x0000008000007945 */ /* 0x000fd80003800200 */
[----:B------:R-:W-:Y:S05]  /*9340*/  @P0 BRA `(.L_x_157) ;  /* 0x0000000000100947 */ /* 0x000fea0003800000 */
[----:B------:R-:W-:-:S04]  /*9350*/  ISETP.NE.U32.AND P0, PT, RZ, UR4, PT ;  /* 0x00000004ff007c0c */ /* 0x000fc8000bf05070 */
[----:B------:R-:W-:-:S13]  /*9360*/  ISETP.NE.AND.EX P0, PT, RZ, UR5, PT, P0 ;  /* 0x00000005ff007c0c */ /* 0x000fda000bf05300 */
[----:B------:R-:W-:Y:S05]  /*9370*/  @!P0 EXIT ;  /* 0x000000000000894d */ /* 0x000fea0003800000 */
[----:B------:R-:W-:Y:S05]  /*9380*/  BRA `(.L_x_158) ;  /* 0x0000000000087947 */ /* 0x000fea0003800000 */
.L_x_157:
[----:B------:R-:W-:-:S13]  /*9390*/  FSETP.NEU.AND P0, PT, R27, RZ, PT ;  /* 0x000000ff1b00720b */ /* 0x000fda0003f0d000 */
[----:B------:R-:W-:Y:S05]  /*93a0*/  @!P0 EXIT ;  /* 0x000000000000894d */ /* 0x000fea0003800000 */
.L_x_158:
[----:B------:R-:W-:Y:S05]  /*93b0*/  BSYNC.RECONVERGENT B0 ;  /* 0x0000000000007941 */ /* 0x000fea0003800200 */
.L_x_155:
[----:B------:R-:W-:Y:S01]  /*93c0*/  ULEA UR6, UR46, UR43, 0x3 ;  /* 0x0000002b2e067291 */ /* 0x000fe2000f8e18ff */
[----:B------:R-:W-:-:S04]  /*93d0*/  DEPBAR.LE SB0, 0x0 ;  /* 0x000080000000791a */ /* 0x000fc80000000000 */
[----:B------:R-:W-:-:S04]  /*93e0*/  UIADD3 UR6, UPT, UPT, UR6, 0xf0, URZ ;  /* 0x000000f006067890 */ /* 0x000fc8000fffe0ff */
[----:B------:R-:W-:-:S09]  /*93f0*/  UPRMT UR6, UR47, 0x654, UR6 ;  /* 0x000006542f067896 */ /* 0x000fd20008000006 */
[----:B------:R-:W-:Y:S01]  /*9400*/  SYNCS.ARRIVE.TRANS64.RED.A1T0 RZ, [UR6], RZ ;  /* 0x000000ffffff79a7 */ /* 0x000fe20008100406 */
[----:B------:R-:W-:Y:S05]  /*9410*/  EXIT ;  /* 0x000000000000794d */ /* 0x000fea0003800000 */
.L_x_25:
[----:B--2---:R2:W3:Y:S02]  /*9420*/  SYNCS.PHASECHK.TRANS64.TRYWAIT P0, [R0+URZ+0x190], R2 ;  /* 0x00019002000075a7 */ /* 0x0044e400080011ff */
[----:B---3--:R-:W-:Y:S05]  /*9430*/  @!P0 NANOSLEEP.SYNCS 0x989680 ;  /* 0x009896800000895d */ /* 0x008fea0003900000 */
[----:B------:R-:W3:Y:S02]  /*9440*/  @!P0 SYNCS.PHASECHK.TRANS64 P0, [R0+URZ+0x190], R2 ;  /* 0x00019002000085a7 */ /* 0x000ee400080010ff */
[----:B---3--:R-:W-:Y:S05]  /*9450*/  @!P0 BRA `(.L_x_25) ;  /* 0xfffffffc00f08947 */ /* 0x008fea000383ffff */
[----:B------:R-:W-:Y:S05]  /*9460*/  BRA `(.L_x_159) ;  /* 0xffffff8400d87947 */ /* 0x000fea000383ffff */
.L_x_28:
[----:B-1----:R-:W-:-:S07]  /*9470*/  MOV R0, UR33 ;  /* 0x0000002100007c02 */ /* 0x002fce0008000f00 */
.L_x_160:
[----:B-1----:R1:W2:Y:S02]  /*9480*/  SYNCS.PHASECHK.TRANS64.TRYWAIT P0, [R0+URZ+0x68], R3 ;  /* 0x00006803000075a7 */ /* 0x0022a400080011ff */
[----:B--2---:R-:W-:Y:S05]  /*9490*/  @!P0 NANOSLEEP.SYNCS 0x989680 ;  /* 0x009896800000895d */ /* 0x004fea0003900000 */
[----:B------:R-:W2:Y:S02]  /*94a0*/  @!P0 SYNCS.PHASECHK.TRANS64 P0, [R0+URZ+0x68], R3 ;  /* 0x00006803000085a7 */ /* 0x000ea400080010ff */
[----:B--2---:R-:W-:Y:S05]  /*94b0*/  @!P0 BRA `(.L_x_160) ;  /* 0xfffffffc00f08947 */ /* 0x004fea000383ffff */
[----:B------:R-:W-:Y:S05]  /*94c0*/  BRA `(.L_x_27) ;  /* 0xffffff8800307947 */ /* 0x000fea000383ffff */
.L_x_35:
[----:B-1----:R-:W-:-:S07]  /*94d0*/  MOV R0, UR17 ;  /* 0x0000001100007c02 */ /* 0x002fce0008000f00 */
.L_x_161:
[----:B-1----:R1:W2:Y:S02]  /*94e0*/  SYNCS.PHASECHK.TRANS64.TRYWAIT P0, [R0+URZ+0x68], R3 ;  /* 0x00006803000075a7 */ /* 0x0022a400080011ff */
[----:B--2---:R-:W-:Y:S05]  /*94f0*/  @!P0 NANOSLEEP.SYNCS 0x989680 ;  /* 0x009896800000895d */ /* 0x004fea0003900000 */
[----:B------:R-:W2:Y:S02]  /*9500*/  @!P0 SYNCS.PHASECHK.TRANS64 P0, [R0+URZ+0x68], R3 ;  /* 0x00006803000085a7 */ /* 0x000ea400080010ff */
[----:B--2---:R-:W-:Y:S05]  /*9510*/  @!P0 BRA `(.L_x_161) ;  /* 0xfffffffc00f08947 */ /* 0x004fea000383ffff */
[----:B------:R-:W-:Y:S05]  /*9520*/  BRA `(.L_x_34) ;  /* 0xffffff8800f07947 */ /* 0x000fea000383ffff */
.L_x_40:
[----:B-1----:R1:W2:Y:S02]  /*9530*/  SYNCS.PHASECHK.TRANS64.TRYWAIT P0, [R3+URZ+0x120], R0 ;  /* 0x00012000030075a7 */ /* 0x0022a400080011ff */
[----:B--2---:R-:W-:Y:S05]  /*9540*/  @!P0 NANOSLEEP.SYNCS 0x989680 ;  /* 0x009896800000895d */ /* 0x004fea0003900000 */
[----:B------:R-:W2:Y:S02]  /*9550*/  @!P0 SYNCS.PHASECHK.TRANS64 P0, [R3+URZ+0x120], R0 ;  /* 0x00012000030085a7 */ /* 0x000ea400080010ff */
[----:B--2---:R-:W-:Y:S05]  /*9560*/  @!P0 BRA `(.L_x_40) ;  /* 0xfffffffc00f08947 */ /* 0x004fea000383ffff */
[----:B------:R-:W-:Y:S05]  /*9570*/  BRA `(.L_x_162) ;  /* 0xffffff8c00987947 */ /* 0x000fea000383ffff */
.L_x_44:
[----:B------:R-:W-:-:S07]  /*9580*/  MOV R0, UR4 ;  /* 0x0000000400007c02 */ /* 0x000fce0008000f00 */
.L_x_163:
[----:B-1----:R1:W2:Y:S02]  /*9590*/  SYNCS.PHASECHK.TRANS64.TRYWAIT P0, [R0+URZ], R2 ;  /* 0x00000002000075a7 */ /* 0x0022a400080011ff */
[----:B--2---:R-:W-:Y:S05]  /*95a0*/  @!P0 NANOSLEEP.SYNCS 0x989680 ;  /* 0x009896800000895d */ /* 0x004fea0003900000 */
[----:B------:R-:W2:Y:S02]  /*95b0*/  @!P0 SYNCS.PHASECHK.TRANS64 P0, [R0+URZ], R2 ;  /* 0x00000002000085a7 */ /* 0x000ea400080010ff */
[----:B--2---:R-:W-:Y:S05]  /*95c0*/  @!P0 BRA `(.L_x_163) ;  /* 0xfffffffc00f08947 */ /* 0x004fea000383ffff */
[----:B------:R-:W-:Y:S05]  /*95d0*/  BRA `(.L_x_164) ;  /* 0xffffff9400407947 */ /* 0x000fea000383ffff */
.L_x_45:
[----:B------:R-:W-:-:S07]  /*95e0*/  MOV R0, UR5 ;  /* 0x0000000500007c02 */ /* 0x000fce0008000f00 */
.L_x_165:
[----:B-1----:R1:W2:Y:S02]  /*95f0*/  SYNCS.PHASECHK.TRANS64.TRYWAIT P0, [R0+URZ], R3 ;  /* 0x00000003000075a7 */ /* 0x0022a400080011ff */
[----:B--2---:R-:W-:Y:S05]  /*9600*/  @!P0 NANOSLEEP.SYNCS 0x989680 ;  /* 0x009896800000895d */ /* 0x004fea0003900000 */
[----:B------:R-:W2:Y:S02]  /*9610*/  @!P0 SYNCS.PHASECHK.TRANS64 P0, [R0+URZ], R3 ;  /* 0x00000003000085a7 */ /* 0x000ea400080010ff */
[----:B--2---:R-:W-:Y:S05]  /*9620*/  @!P0 BRA `(.L_x_165) ;  /* 0xfffffffc00f08947 */ /* 0x004fea000383ffff */
[----:B------:R-:W-:Y:S05]  /*9630*/  BRA `(.L_x_166) ;  /* 0xffffff94004c7947 */ /* 0x000fea000383ffff */
.L_x_46:
[----:B------:R-:W-:-:S07]  /*9640*/  MOV R0, UR5 ;  /* 0x0000000500007c02 */ /* 0x000fce0008000f00 */
.L_x_167:
[----:B-1----:R1:W2:Y:S02]  /*9650*/  SYNCS.PHASECHK.TRANS64.TRYWAIT P0, [R0+URZ], R3 ;  /* 0x00000003000075a7 */ /* 0x0022a400080011ff */
[----:B--2---:R-:W-:Y:S05]  /*9660*/  @!P0 NANOSLEEP.SYNCS 0x989680 ;  /* 0x009896800000895d */ /* 0x004fea0003900000 */
[----:B------:R-:W2:Y:S02]  /*9670*/  @!P0 SYNCS.PHASECHK.TRANS64 P0, [R0+URZ], R3 ;  /* 0x00000003000085a7 */ /* 0x000ea400080010ff */
[----:B--2---:R-:W-:Y:S05]  /*9680*/  @!P0 BRA `(.L_x_167) ;  /* 0xfffffffc00f08947 */ /* 0x004fea000383ffff */
[----:B------:R-:W-:Y:S05]  /*9690*/  BRA `(.L_x_168) ;  /* 0xffffff9400587947 */ /* 0x000fea000383ffff */
.L_x_47:
[----:B------:R-:W-:-:S07]  /*96a0*/  MOV R0, UR5 ;  /* 0x0000000500007c02 */ /* 0x000fce0008000f00 */
.L_x_169:
[----:B-1----:R1:W2:Y:S02]  /*96b0*/  SYNCS.PHASECHK.TRANS64.TRYWAIT P0, [R0+URZ], R3 ;  /* 0x00000003000075a7 */ /* 0x0022a400080011ff */
[----:B--2---:R-:W-:Y:S05]  /*96c0*/  @!P0 NANOSLEEP.SYNCS 0x989680 ;  /* 0x009896800000895d */ /* 0x004fea0003900000 */
[----:B------:R-:W2:Y:S02]  /*96d0*/  @!P0 SYNCS.PHASECHK.TRANS64 P0, [R0+URZ], R3 ;  /* 0x00000003000085a7 */ /* 0x000ea400080010ff */
[----:B--2---:R-:W-:Y:S05]  /*96e0*/  @!P0 BRA `(.L_x_169) ;  /* 0xfffffffc00f08947 */ /* 0x004fea000383ffff */
[----:B------:R-:W-:Y:S05]  /*96f0*/  BRA `(.L_x_170) ;  /* 0xffffff9400647947 */ /* 0x000fea000383ffff */
.L_x_48:
[----:B------:R-:W-:-:S07]  /*9700*/  MOV R0, UR5 ;  /* 0x0000000500007c02 */ /* 0x000fce0008000f00 */
.L_x_171:
[----:B-1----:R1:W2:Y:S02]  /*9710*/  SYNCS.PHASECHK.TRANS64.TRYWAIT P0, [R0+URZ], R3 ;  /* 0x00000003000075a7 */ /* 0x0022a400080011ff */
[----:B--2---:R-:W-:Y:S05]  /*9720*/  @!P0 NANOSLEEP.SYNCS 0x989680 ;  /* 0x009896800000895d */ /* 0x004fea0003900000 */
[----:B------:R-:W2:Y:S02]  /*9730*/  @!P0 SYNCS.PHASECHK.TRANS64 P0, [R0+URZ], R3 ;  /* 0x00000003000085a7 */ /* 0x000ea400080010ff */
[----:B--2---:R-:W-:Y:S05]  /*9740*/  @!P0 BRA `(.L_x_171) ;  /* 0xfffffffc00f08947 */ /* 0x004fea000383ffff */
[----:B------:R-:W-:Y:S05]  /*9750*/  BRA `(.L_x_172) ;  /* 0xffffff9400707947 */ /* 0x000fea000383ffff */
.L_x_49:
[----:B------:R-:W-:-:S07]  /*9760*/  MOV R0, UR5 ;  /* 0x0000000500007c02 */ /* 0x000fce0008000f00 */
.L_x_173:
[----:B-1----:R1:W2:Y:S02]  /*9770*/  SYNCS.PHASECHK.TRANS64.TRYWAIT P0, [R0+URZ], R3 ;  /* 0x00000003000075a7 */ /* 0x0022a400080011ff */
[----:B--2---:R-:W-:Y:S05]  /*9780*/  @!P0 NANOSLEEP.SYNCS 0x989680 ;  /* 0x009896800000895d */ /* 0x004fea0003900000 */
[----:B------:R-:W2:Y:S02]  /*9790*/  @!P0 SYNCS.PHASECHK.TRANS64 P0, [R0+URZ], R3 ;  /* 0x00000003000085a7 */ /* 0x000ea400080010ff */
[----:B--2---:R-:W-:Y:S05]  /*97a0*/  @!P0 BRA `(.L_x_173) ;  /* 0xfffffffc00f08947 */ /* 0x004fea000383ffff */
[----:B------:R-:W-:Y:S05]  /*97b0*/  BRA `(.L_x_174) ;  /* 0xffffff94007c7947 */ /* 0x000fea000383ffff */
.L_x_50:
[----:B------:R-:W-:-:S07]  /*97c0*/  MOV R0, UR5 ;  /* 0x0000000500007c02 */ /* 0x000fce0008000f00 */
.L_x_175:
[----:B-1----:R1:W2:Y:S02]  /*97d0*/  SYNCS.PHASECHK.TRANS64.TRYWAIT P0, [R0+URZ], R3 ;  /* 0x00000003000075a7 */ /* 0x0022a400080011ff */
[----:B--2---:R-:W-:Y:S05]  /*97e0*/  @!P0 NANOSLEEP.SYNCS 0x989680 ;  /* 0x009896800000895d */ /* 0x004fea0003900000 */
[----:B------:R-:W2:Y:S02]  /*97f0*/  @!P0 SYNCS.PHASECHK.TRANS64 P0, [R0+URZ], R3 ;  /* 0x00000003000085a7 */ /* 0x000ea400080010ff */
[----:B--2---:R-:W-:Y:S05]  /*9800*/  @!P0 BRA `(.L_x_175) ;  /* 0xfffffffc00f08947 */ /* 0x004fea000383ffff */
[----:B------:R-:W-:Y:S05]  /*9810*/  BRA `(.L_x_176) ;  /* 0xffffff9400887947 */ /* 0x000fea000383ffff */
.L_x_51:
[----:B------:R-:W-:-:S07]  /*9820*/  MOV R0, UR5 ;  /* 0x0000000500007c02 */ /* 0x000fce0008000f00 */
.L_x_177:
[----:B-1----:R1:W2:Y:S02]  /*9830*/  SYNCS.PHASECHK.TRANS64.TRYWAIT P0, [R0+URZ], R3 ;  /* 0x00000003000075a7 */ /* 0x0022a400080011ff */
[----:B--2---:R-:W-:Y:S05]  /*9840*/  @!P0 NANOSLEEP.SYNCS 0x989680 ;  /* 0x009896800000895d */ /* 0x004fea0003900000 */
[----:B------:R-:W2:Y:S02]  /*9850*/  @!P0 SYNCS.PHASECHK.TRANS64 P0, [R0+URZ], R3 ;  /* 0x00000003000085a7 */ /* 0x000ea400080010ff */
[----:B--2---:R-:W-:Y:S05]  /*9860*/  @!P0 BRA `(.L_x_177) ;  /* 0xfffffffc00f08947 */ /* 0x004fea000383ffff */
[----:B------:R-:W-:Y:S05]  /*9870*/  BRA `(.L_x_178) ;  /* 0xffffff9400947947 */ /* 0x000fea000383ffff */
.L_x_52:
[----:B------:R-:W-:-:S07]  /*9880*/  MOV R0, UR5 ;  /* 0x0000000500007c02 */ /* 0x000fce0008000f00 */
.L_x_179:
[----:B-1----:R1:W2:Y:S02]  /*9890*/  SYNCS.PHASECHK.TRANS64.TRYWAIT P0, [R0+URZ], R3 ;  /* 0x00000003000075a7 */ /* 0x0022a400080011ff */
[----:B--2---:R-:W-:Y:S05]  /*98a0*/  @!P0 NANOSLEEP.SYNCS 0x989680 ;  /* 0x009896800000895d */ /* 0x004fea0003900000 */
[----:B------:R-:W2:Y:S02]  /*98b0*/  @!P0 SYNCS.PHASECHK.TRANS64 P0, [R0+URZ], R3 ;  /* 0x00000003000085a7 */ /* 0x000ea400080010ff */
[----:B--2---:R-:W-:Y:S05]  /*98c0*/  @!P0 BRA `(.L_x_179) ;  /* 0xfffffffc00f08947 */ /* 0x004fea000383ffff */
[----:B------:R-:W-:Y:S05]  /*98d0*/  BRA `(.L_x_180) ;  /* 0xffffff9400a07947 */ /* 0x000fea000383ffff */
.L_x_53:
[----:B------:R-:W-:-:S07]  /*98e0*/  MOV R0, UR5 ;  /* 0x0000000500007c02 */ /* 0x000fce0008000f00 */
.L_x_181:
[----:B-1----:R1:W2:Y:S02]  /*98f0*/  SYNCS.PHASECHK.TRANS64.TRYWAIT P0, [R0+URZ], R3 ;  /* 0x00000003000075a7 */ /* 0x0022a400080011ff */
[----:B--2---:R-:W-:Y:S05]  /*9900*/  @!P0 NANOSLEEP.SYNCS 0x989680 ;  /* 0x009896800000895d */ /* 0x004fea0003900000 */
[----:B------:R-:W2:Y:S02]  /*9910*/  @!P0 SYNCS.PHASECHK.TRANS64 P0, [R0+URZ], R3 ;  /* 0x00000003000085a7 */ /* 0x000ea400080010ff */
[----:B--2---:R-:W-:Y:S05]  /*9920*/  @!P0 BRA `(.L_x_181) ;  /* 0xfffffffc00f08947 */ /* 0x004fea000383ffff */
[----:B------:R-:W-:Y:S05]  /*9930*/  BRA `(.L_x_182) ;  /* 0xffffff9400ac7947 */ /* 0x000fea000383ffff */
.L_x_54:
[----:B------:R-:W-:-:S07]  /*9940*/  MOV R0, UR5 ;  /* 0x0000000500007c02 */ /* 0x000fce0008000f00 */
.L_x_183:
[----:B-1----:R1:W2:Y:S02]  /*9950*/  SYNCS.PHASECHK.TRANS64.TRYWAIT P0, [R0+URZ], R3 ;  /* 0x00000003000075a7 */ /* 0x0022a400080011ff */
[----:B--2---:R-:W-:Y:S05]  /*9960*/  @!P0 NANOSLEEP.SYNCS 0x989680 ;  /* 0x009896800000895d */ /* 0x004fea0003900000 */
[----:B------:R-:W2:Y:S02]  /*9970*/  @!P0 SYNCS.PHASECHK.TRANS64 P0, [R0+URZ], R3 ;  /* 0x00000003000085a7 */ /* 0x000ea400080010ff */
[----:B--2---:R-:W-:Y:S05]  /*9980*/  @!P0 BRA `(.L_x_183) ;  /* 0xfffffffc00f08947 */ /* 0x004fea000383ffff */
[----:B------:R-:W-:Y:S05]  /*9990*/  BRA `(.L_x_184) ;  /* 0xffffff9400b87947 */ /* 0x000fea000383ffff */
.L_x_55:
[----:B------:R-:W-:-:S07]  /*99a0*/  MOV R0, UR5 ;  /* 0x0000000500007c02 */ /* 0x000fce0008000f00 */
.L_x_185:
[----:B-1----:R1:W2:Y:S02]  /*99b0*/  SYNCS.PHASECHK.TRANS64.TRYWAIT P0, [R0+URZ], R3 ;  /* 0x00000003000075a7 */ /* 0x0022a400080011ff */
[----:B--2---:R-:W-:Y:S05]  /*99c0*/  @!P0 NANOSLEEP.SYNCS 0x989680 ;  /* 0x009896800000895d */ /* 0x004fea0003900000 */
[----:B------:R-:W2:Y:S02]  /*99d0*/  @!P0 SYNCS.PHASECHK.TRANS64 P0, [R0+URZ], R3 ;  /* 0x00000003000085a7 */ /* 0x000ea400080010ff */
[----:B--2---:R-:W-:Y:S05]  /*99e0*/  @!P0 BRA `(.L_x_185) ;  /* 0xfffffffc00f08947 */ /* 0x004fea000383ffff */
[----:B------:R-:W-:Y:S05]  /*99f0*/  BRA `(.L_x_186) ;  /* 0xffffff9400c47947 */ /* 0x000fea000383ffff */
.L_x_58:
[----:B--2---:R2:W3:Y:S02]  /*9a00*/  SYNCS.PHASECHK.TRANS64.TRYWAIT P0, [R2+URZ+0x180], R4 ;  /* 0x00018004020075a7 */ /* 0x0044e400080011ff */
[----:B---3--:R-:W-:Y:S05]  /*9a10*/  @!P0 NANOSLEEP.SYNCS 0x989680 ;  /* 0x009896800000895d */ /* 0x008fea0003900000 */
[----:B------:R-:W3:Y:S02]  /*9a20*/  @!P0 SYNCS.PHASECHK.TRANS64 P0, [R2+URZ+0x180], R4 ;  /* 0x00018004020085a7 */ /* 0x000ee400080010ff */
[----:B---3--:R-:W-:Y:S05]  /*9a30*/  @!P0 BRA `(.L_x_58) ;  /* 0xfffffffc00f08947 */ /* 0x008fea000383ffff */
[----:B------:R-:W-:Y:S05]  /*9a40*/  BRA `(.L_x_187) ;  /* 0xffffff9800207947 */ /* 0x000fea000383ffff */
.L_x_59:
[----:B------:R-:W-:-:S07]  /*9a50*/  MOV R2, UR4 ;  /* 0x0000000400027c02 */ /* 0x000fce0008000f00 */
.L_x_188:
[----:B--2---:R2:W3:Y:S02]  /*9a60*/  SYNCS.PHASECHK.TRANS64.TRYWAIT P0, [R2+URZ+0x130], R5 ;  /* 0x00013005020075a7 */ /* 0x0044e400080011ff */
[----:B---3--:R-:W-:Y:S05]  /*9a70*/  @!P0 NANOSLEEP.SYNCS 0x989680 ;  /* 0x009896800000895d */ /* 0x008fea0003900000 */
[----:B------:R-:W3:Y:S02]  /*9a80*/  @!P0 SYNCS.PHASECHK.TRANS64 P0, [R2+URZ+0x130], R5 ;  /* 0x00013005020085a7 */ /* 0x000ee400080010ff */
[----:B---3--:R-:W-:Y:S05]  /*9a90*/  @!P0 BRA `(.L_x_188) ;  /* 0xfffffffc00f08947 */ /* 0x008fea000383ffff */
[----:B------:R-:W-:Y:S05]  /*9aa0*/  BRA `(.L_x_189) ;  /* 0xffffff9800307947 */ /* 0x000fea000383ffff */
.L_x_60:
[----:B--2---:R2:W3:Y:S02]  /*9ab0*/  SYNCS.PHASECHK.TRANS64.TRYWAIT P1, [R2+URZ+0x120], R4 ;  /* 0x00012004020075a7 */ /* 0x0044e400080211ff */
[----:B---3--:R-:W-:Y:S05]  /*9ac0*/  @!P1 NANOSLEEP.SYNCS 0x989680 ;  /* 0x009896800000995d */ /* 0x008fea0003900000 */
[----:B------:R-:W3:Y:S02]  /*9ad0*/  @!P1 SYNCS.PHASECHK.TRANS64 P1, [R2+URZ+0x120], R4 ;  /* 0x00012004020095a7 */ /* 0x000ee400080210ff */
[----:B---3--:R-:W-:Y:S05]  /*9ae0*/  @!P1 BRA `(.L_x_60) ;  /* 0xfffffffc00f09947 */ /* 0x008fea000383ffff */
[----:B------:R-:W-:Y:S05]  /*9af0*/  BRA `(.L_x_190) ;  /* 0xffffff9800607947 */ /* 0x000fea000383ffff */
.L_x_63:
[----:B------:R-:W-:-:S07]  /*9b00*/  MOV R0, UR4 ;  /* 0x0000000400007c02 */ /* 0x000fce0008000f00 */
.L_x_191:
[----:B--2---:R2:W3:Y:S02]  /*9b10*/  SYNCS.PHASECHK.TRANS64.TRYWAIT P0, [R0+URZ+0x130], R2 ;  /* 0x00013002000075a7 */ /* 0x0044e400080011ff */
[----:B---3--:R-:W-:Y:S05]  /*9b20*/  @!P0 NANOSLEEP.SYNCS 0x989680 ;  /* 0x009896800000895d */ /* 0x008fea0003900000 */
[----:B------:R-:W3:Y:S02]  /*9b30*/  @!P0 SYNCS.PHASECHK.TRANS64 P0, [R0+URZ+0x130], R2 ;  /* 0x00013002000085a7 */ /* 0x000ee400080010ff */
[----:B---3--:R-:W-:Y:S05]  /*9b40*/  @!P0 BRA `(.L_x_191) ;  /* 0xfffffffc00f08947 */ /* 0x008fea000383ffff */
[----:B------:R-:W-:Y:S05]  /*9b50*/  BRA `(.L_x_62) ;  /* 0xffffff9800b47947 */ /* 0x000fea000383ffff */
.L_x_72:
[----:B--2---:R-:W-:-:S04]  /*9b60*/  MOV R5, UR5 ;  /* 0x0000000500057c02 */ /* 0x004fc80008000f00 */
[----:B------:R2:W3:Y:S03]  /*9b70*/  SYNCS.PHASECHK.TRANS64.TRYWAIT P0, [R5+URZ+0x8], R6 ;  /* 0x00000806050075a7 */ /* 0x0004e600080011ff */
[----:B---3--:R-:W-:Y:S05]  /*9b80*/  @!P0 NANOSLEEP.SYNCS 0x989680 ;  /* 0x009896800000895d */ /* 0x008fea0003900000 */
[----:B------:R-:W3:Y:S02]  /*9b90*/  @!P0 SYNCS.PHASECHK.TRANS64 P0, [R5+URZ+0x8], R6 ;  /* 0x00000806050085a7 */ /* 0x000ee400080010ff */
[----:B---3--:R-:W-:Y:S05]  /*9ba0*/  @!P0 BRA `(.L_x_72) ;  /* 0xfffffffc00ec8947 */ /* 0x008fea000383ffff */
[----:B------:R-:W-:Y:S05]  /*9bb0*/  BRA `(.L_x_71) ;  /* 0xffffff9c00687947 */ /* 0x000fea000383ffff */
.L_x_74:
[----:B------:R-:W-:Y:S01]  /*9bc0*/  BSSY B0, `(.L_x_192) ;  /* 0x0000006000007945 */ /* 0x000fe20003800000 */
[----:B------:R-:W-:-:S07]  /*9bd0*/  MOV R15, 0xffffffff ;  /* 0xffffffff000f7802 */ /* 0x000fce0000000f00 */
[----:B-12--5:R-:W-:Y:S05]  /*9be0*/  WARPSYNC.COLLECTIVE R15, `(.L_x_193) ;  /* 0x000000000f0c7348 */ /* 0x026fea0003c00000 */
[----:B------:R-:W-:Y:S02]  /*9bf0*/  ELECT P6, UR79, PT ;  /* 0x00000000004f782f */ /* 0x000fe400038c0000 */
[----:B------:R-:W-:Y:S01]  /*9c00*/  MOV R14, UR79 ;  /* 0x0000004f000e7c02 */ /* 0x000fe20008000f00 */
[----:B-12--5:R-:W-:Y:S10]  /*9c10*/  ENDCOLLECTIVE ;  /* 0x000000000000791b */ /* 0x026ff40003800000 */
.L_x_193:
[----:B------:R-:W-:Y:S05]  /*9c20*/  BSYNC B0 ;  /* 0x0000000000007941 */ /* 0x000fea0003800000 */
.L_x_192:
[----:B------:R-:W-:Y:S05]  /*9c30*/  BRA `(.L_x_194) ;  /* 0xffffff9c00987947 */ /* 0x000fea000383ffff */
.L_x_76:
[----:B--2---:R-:W-:-:S04]  /*9c40*/  MOV R0, UR5 ;  /* 0x0000000500007c02 */ /* 0x004fc80008000f00 */
[----:B------:R2:W3:Y:S03]  /*9c50*/  SYNCS.PHASECHK.TRANS64.TRYWAIT P0, [R0+URZ+0x8], R4 ;  /* 0x00000804000075a7 */ /* 0x0004e600080011ff */
[----:B---3--:R-:W-:Y:S05]  /*9c60*/  @!P0 NANOSLEEP.SYNCS 0x989680 ;  /* 0x009896800000895d */ /* 0x008fea0003900000 */
[----:B------:R-:W3:Y:S02]  /*9c70*/  @!P0 SYNCS.PHASECHK.TRANS64 P0, [R0+URZ+0x8], R4 ;  /* 0x00000804000085a7 */ /* 0x000ee400080010ff */
[----:B---3--:R-:W-:Y:S05]  /*9c80*/  @!P0 BRA `(.L_x_76) ;  /* 0xfffffffc00ec8947 */ /* 0x008fea000383ffff */
[----:B------:R-:W-:Y:S05]  /*9c90*/  BRA `(.L_x_75) ;  /* 0xffffff9c009c7947 */ /* 0x000fea000383ffff */
.L_x_77:
[----:B-1----:R1:W2:Y:S02]  /*9ca0*/  SYNCS.PHASECHK.TRANS64.TRYWAIT P0, [R0+URZ+0x120], R4 ;  /* 0x00012004000075a7 */ /* 0x0022a400080011ff */
[----:B--2---:R-:W-:Y:S05]  /*9cb0*/  @!P0 NANOSLEEP.SYNCS 0x989680 ;  /* 0x009896800000895d */ /* 0x004fea0003900000 */
[----:B------:R-:W2:Y:S02]  /*9cc0*/  @!P0 SYNCS.PHASECHK.TRANS64 P0, [R0+URZ+0x120], R4 ;  /* 0x00012004000085a7 */ /* 0x000ea400080010ff */
[----:B--2---:R-:W-:Y:S05]  /*9cd0*/  @!P0 BRA `(.L_x_77) ;  /* 0xfffffffc00f08947 */ /* 0x004fea000383ffff */
[----:B------:R-:W-:Y:S05]  /*9ce0*/  BRA `(.L_x_195) ;  /* 0xffffffa000887947 */ /* 0x000fea000383ffff */
.L_x_79:
[----:B------:R-:W-:-:S07]  /*9cf0*/  MOV R0, UR31 ;  /* 0x0000001f00007c02 */ /* 0x000fce0008000f00 */
.L_x_196:
[----:B-1----:R1:W2:Y:S02]  /*9d00*/  SYNCS.PHASECHK.TRANS64.TRYWAIT P0, [R0+URZ+0x160], R4 ;  /* 0x00016004000075a7 */ /* 0x0022a400080011ff */
[----:B--2---:R-:W-:Y:S05]  /*9d10*/  @!P0 NANOSLEEP.SYNCS 0x989680 ;  /* 0x009896800000895d */ /* 0x004fea0003900000 */
[----:B------:R-:W2:Y:S02]  /*9d20*/  @!P0 SYNCS.PHASECHK.TRANS64 P0, [R0+URZ+0x160], R4 ;  /* 0x00016004000085a7 */ /* 0x000ea400080010ff */
[----:B--2---:R-:W-:Y:S05]  /*9d30*/  @!P0 BRA `(.L_x_196) ;  /* 0xfffffffc00f08947 */ /* 0x004fea000383ffff */
[----:B------:R-:W-:Y:S05]  /*9d40*/  BRA `(.L_x_197) ;  /* 0xffffffa000d47947 */ /* 0x000fea000383ffff */
.L_x_82:
[----:B------:R-:W-:Y:S07]  /*9d50*/  MOV R0, UR5 ;  /* 0x0000000500007c02 */ /* 0x000fee0008000f00 */
.L_x_198:
[----:B-1----:R1:W2:Y:S02]  /*9d60*/  SYNCS.PHASECHK.TRANS64.TRYWAIT P0, [R0+URZ], R4 ;  /* 0x00000004000075a7 */ /* 0x0022a400080011ff */
[----:B--2---:R-:W-:Y:S05]  /*9d70*/  @!P0 NANOSLEEP.SYNCS 0x989680 ;  /* 0x009896800000895d */ /* 0x004fea0003900000 */
[----:B------:R-:W2:Y:S02]  /*9d80*/  @!P0 SYNCS.PHASECHK.TRANS64 P0, [R0+URZ], R4 ;  /* 0x00000004000085a7 */ /* 0x000ea400080010ff */
[----:B--2---:R-:W-:Y:S05]  /*9d90*/  @!P0 BRA `(.L_x_198) ;  /* 0xfffffffc00f08947 */ /* 0x004fea000383ffff */
[----:B------:R-:W-:Y:S05]  /*9da0*/  BRA `(.L_x_81) ;  /* 0xffffffa000e87947 */ /* 0x000fea000383ffff */
.L_x_86:
[----:B-1----:R-:W-:-:S07]  /*9db0*/  MOV R0, UR4 ;  /* 0x0000000400007c02 */ /* 0x002fce0008000f00 */
.L_x_199:
[----:B-1----:R1:W2:Y:S02]  /*9dc0*/  SYNCS.PHASECHK.TRANS64.TRYWAIT P0, [R0+URZ], R2 ;  /* 0x00000002000075a7 */ /* 0x0022a400080011ff */
[----:B--2---:R-:W-:Y:S05]  /*9dd0*/  @!P0 NANOSLEEP.SYNCS 0x989680 ;  /* 0x009896800000895d */ /* 0x004fea0003900000 */
[----:B------:R-:W2:Y:S02]  /*9de0*/  @!P0 SYNCS.PHASECHK.TRANS64 P0, [R0+URZ], R2 ;  /* 0x00000002000085a7 */ /* 0x000ea400080010ff */
[----:B--2---:R-:W-:Y:S05]  /*9df0*/  @!P0 BRA `(.L_x_199) ;  /* 0xfffffffc00f08947 */ /* 0x004fea000383ffff */
[----:B------:R-:W-:Y:S05]  /*9e00*/  BRA `(.L_x_200) ;  /* 0xffffffa400dc7947 */ /* 0x000fea000383ffff */
.L_x_87:
[----:B------:R-:W-:-:S07]  /*9e10*/  MOV R0, UR5 ;  /* 0x0000000500007c02 */ /* 0x000fce0008000f00 */
.L_x_201:
[----:B-1----:R1:W2:Y:S02]  /*9e20*/  SYNCS.PHASECHK.TRANS64.TRYWAIT P0, [R0+URZ], R3 ;  /* 0x00000003000075a7 */ /* 0x0022a400080011ff */
[----:B--2---:R-:W-:Y:S05]  /*9e30*/  @!P0 NANOSLEEP.SYNCS 0x989680 ;  /* 0x009896800000895d */ /* 0x004fea0003900000 */
[----:B------:R-:W2:Y:S02]  /*9e40*/  @!P0 SYNCS.PHASECHK.TRANS64 P0, [R0+URZ], R3 ;  /* 0x00000003000085a7 */ /* 0x000ea400080010ff */
[----:B--2---:R-:W-:Y:S05]  /*9e50*/  @!P0 BRA `(.L_x_201) ;  /* 0xfffffffc00f08947 */ /* 0x004fea000383ffff */
[----:B------:R-:W-:Y:S05]  /*9e60*/  BRA `(.L_x_202) ;  /* 0xffffffa400e87947 */ /* 0x000fea000383ffff */
.L_x_88:
[----:B------:R-:W-:-:S07]  /*9e70*/  MOV R0, UR5 ;  /* 0x0000000500007c02 */ /* 0x000fce0008000f00 */
.L_x_203:
[----:B-1----:R1:W2:Y:S02]  /*9e80*/  SYNCS.PHASECHK.TRANS64.TRYWAIT P0, [R0+URZ], R3 ;  /* 0x00000003000075a7 */ /* 0x0022a400080011ff */
[----:B--2---:R-:W-:Y:S05]  /*9e90*/  @!P0 NANOSLEEP.SYNCS 0x989680 ;  /* 0x009896800000895d */ /* 0x004fea0003900000 */
[----:B------:R-:W2:Y:S02]  /*9ea0*/  @!P0 SYNCS.PHASECHK.TRANS64 P0, [R0+URZ], R3 ;  /* 0x00000003000085a7 */ /* 0x000ea400080010ff */
[----:B--2---:R-:W-:Y:S05]  /*9eb0*/  @!P0 BRA `(.L_x_203) ;  /* 0xfffffffc00f08947 */ /* 0x004fea000383ffff */
[----:B------:R-:W-:Y:S05]  /*9ec0*/  BRA `(.L_x_204) ;  /* 0xffffffa400f47947 */ /* 0x000fea000383ffff */
.L_x_91:
[----:B------:R-:W-:-:S07]  /*9ed0*/  MOV R0, UR26 ;  /* 0x0000001a00007c02 */ /* 0x000fce0008000f00 */
.L_x_205:
[----:B-1----:R1:W2:Y:S02]  /*9ee0*/  SYNCS.PHASECHK.TRANS64.TRYWAIT P1, [R0+URZ+0x1a0], R2 ;  /* 0x0001a002000075a7 */ /* 0x0022a400080211ff */
[----:B--2---:R-:W-:Y:S05]  /*9ef0*/  @!P1 NANOSLEEP.SYNCS 0x989680 ;  /* 0x009896800000995d */ /* 0x004fea0003900000 */
[----:B------:R-:W2:Y:S02]  /*9f00*/  @!P1 SYNCS.PHASECHK.TRANS64 P1, [R0+URZ+0x1a0], R2 ;  /* 0x0001a002000095a7 */ /* 0x000ea400080210ff */
[----:B--2---:R-:W-:Y:S05]  /*9f10*/  @!P1 BRA `(.L_x_205) ;  /* 0xfffffffc00f09947 */ /* 0x004fea000383ffff */
[----:B------:R-:W-:Y:S05]  /*9f20*/  BRA `(.L_x_206) ;  /* 0xffffffa800407947 */ /* 0x000fea000383ffff */
.L_x_96:
[----:B---3--:R3:W4:Y:S02]  /*9f30*/  SYNCS.PHASECHK.TRANS64.TRYWAIT P0, [R12+URZ+0x120], R0 ;  /* 0x000120000c0075a7 */ /* 0x00872400080011ff */
[----:B----4-:R-:W-:Y:S05]  /*9f40*/  @!P0 NANOSLEEP.SYNCS 0x989680 ;  /* 0x009896800000895d */ /* 0x010fea0003900000 */
[----:B------:R-:W4:Y:S02]  /*9f50*/  @!P0 SYNCS.PHASECHK.TRANS64 P0, [R12+URZ+0x120], R0 ;  /* 0x000120000c0085a7 */ /* 0x000f2400080010ff */
[----:B----4-:R-:W-:Y:S05]  /*9f60*/  @!P0 BRA `(.L_x_96) ;  /* 0xfffffffc00f08947 */ /* 0x010fea000383ffff */
[----:B------:R-:W-:Y:S05]  /*9f70*/  BRA `(.L_x_207) ;  /* 0xffffffac00687947 */ /* 0x000fea000383ffff */
.L_x_99:
[----:B-1----:R-:W-:Y:S07]  /*9f80*/  MOV R0, UR21 ;  /* 0x0000001500007c02 */ /* 0x002fee0008000f00 */
.L_x_208:
[----:B-1----:R1:W3:Y:S02]  /*9f90*/  SYNCS.PHASECHK.TRANS64.TRYWAIT P2, [R0+URZ+0x118], R6 ;  /* 0x00011806000075a7 */ /* 0x0022e400080411ff */
[----:B---3--:R-:W-:Y:S05]  /*9fa0*/  @!P2 NANOSLEEP.SYNCS 0x989680 ;  /* 0x009896800000a95d */ /* 0x008fea0003900000 */
[----:B------:R-:W3:Y:S02]  /*9fb0*/  @!P2 SYNCS.PHASECHK.TRANS64 P2, [R0+URZ+0x118], R6 ;  /* 0x000118060000a5a7 */ /* 0x000ee400080410ff */
[----:B---3--:R-:W-:Y:S05]  /*9fc0*/  @!P2 BRA `(.L_x_208) ;  /* 0xfffffffc00f0a947 */ /* 0x008fea000383ffff */
[----:B------:R-:W-:Y:S05]  /*9fd0*/  BRA `(.L_x_98) ;  /* 0xffffffb000d07947 */ /* 0x000fea000383ffff */
.L_x_102:
[----:B------:R-:W-:Y:S07]  /*9fe0*/  MOV R0, UR21 ;  /* 0x0000001500007c02 */ /* 0x000fee0008000f00 */
.L_x_209:
[----:B-1----:R1:W3:Y:S02]  /*9ff0*/  SYNCS.PHASECHK.TRANS64.TRYWAIT P0, [R0+URZ+0xf0], R9 ;  /* 0x0000f009000075a7 */ /* 0x0022e400080011ff */
[----:B---3--:R-:W-:Y:S05]  /*a000*/  @!P0 NANOSLEEP.SYNCS 0x989680 ;  /* 0x009896800000895d */ /* 0x008fea0003900000 */
[----:B------:R-:W3:Y:S02]  /*a010*/  @!P0 SYNCS.PHASECHK.TRANS64 P0, [R0+URZ+0xf0], R9 ;  /* 0x0000f009000085a7 */ /* 0x000ee400080010ff */
[----:B---3--:R-:W-:Y:S05]  /*a020*/  @!P0 BRA `(.L_x_209) ;  /* 0xfffffffc00f08947 */ /* 0x008fea000383ffff */
[----:B------:R-:W-:Y:S05]  /*a030*/  BRA `(.L_x_210) ;  /* 0xffffffb4002c7947 */ /* 0x000fea000383ffff */
.L_x_103:
[----:B------:R-:W-:Y:S07]  /*a040*/  MOV R0, UR21 ;  /* 0x0000001500007c02 */ /* 0x000fee0008000f00 */
.L_x_211:
[----:B-1----:R1:W3:Y:S02]  /*a050*/  SYNCS.PHASECHK.TRANS64.TRYWAIT P0, [R0+URZ+0xf8], R9 ;  /* 0x0000f809000075a7 */ /* 0x0022e400080011ff */
[----:B---3--:R-:W-:Y:S05]  /*a060*/  @!P0 NANOSLEEP.SYNCS 0x989680 ;  /* 0x009896800000895d */ /* 0x008fea0003900000 */
[----:B------:R-:W3:Y:S02]  /*a070*/  @!P0 SYNCS.PHASECHK.TRANS64 P0, [R0+URZ+0xf8], R9 ;  /* 0x0000f809000085a7 */ /* 0x000ee400080010ff */
[----:B---3--:R-:W-:Y:S05]  /*a080*/  @!P0 BRA `(.L_x_211) ;  /* 0xfffffffc00f08947 */ /* 0x008fea000383ffff */
[----:B------:R-:W-:Y:S05]  /*a090*/  BRA `(.L_x_212) ;  /* 0xffffffb400887947 */ /* 0x000fea000383ffff */
.L_x_104:
[----:B------:R-:W-:Y:S07]  /*a0a0*/  MOV R0, UR21 ;  /* 0x0000001500007c02 */ /* 0x000fee0008000f00 */
.L_x_213:
[----:B-1----:R1:W3:Y:S02]  /*a0b0*/  SYNCS.PHASECHK.TRANS64.TRYWAIT P0, [R0+URZ+0x100], R9 ;  /* 0x00010009000075a7 */ /* 0x0022e400080011ff */
[----:B---3--:R-:W-:Y:S05]  /*a0c0*/  @!P0 NANOSLEEP.SYNCS 0x989680 ;  /* 0x009896800000895d */ /* 0x008fea0003900000 */
[----:B------:R-:W3:Y:S02]  /*a0d0*/  @!P0 SYNCS.PHASECHK.TRANS64 P0, [R0+URZ+0x100], R9 ;  /* 0x00010009000085a7 */ /* 0x000ee400080010ff */
[----:B---3--:R-:W-:Y:S05]  /*a0e0*/  @!P0 BRA `(.L_x_213) ;  /* 0xfffffffc00f08947 */ /* 0x008fea000383ffff */
[----:B------:R-:W-:Y:S05]  /*a0f0*/  BRA `(.L_x_214) ;  /* 0xffffffb400e47947 */ /* 0x000fea000383ffff */
.L_x_105:
[----:B------:R-:W-:Y:S07]  /*a100*/  MOV R0, UR21 ;  /* 0x0000001500007c02 */ /* 0x000fee0008000f00 */
.L_x_215:
[----:B-1----:R1:W3:Y:S02]  /*a110*/  SYNCS.PHASECHK.TRANS64.TRYWAIT P0, [R0+URZ+0x108], R9 ;  /* 0x00010809000075a7 */ /* 0x0022e400080011ff */
[----:B---3--:R-:W-:Y:S05]  /*a120*/  @!P0 NANOSLEEP.SYNCS 0x989680 ;  /* 0x009896800000895d */ /* 0x008fea0003900000 */
[----:B------:R-:W3:Y:S02]  /*a130*/  @!P0 SYNCS.PHASECHK.TRANS64 P0, [R0+URZ+0x108], R9 ;  /* 0x00010809000085a7 */ /* 0x000ee400080010ff */
[----:B---3--:R-:W-:Y:S05]  /*a140*/  @!P0 BRA `(.L_x_215) ;  /* 0xfffffffc00f08947 */ /* 0x008fea000383ffff */
[----:B------:R-:W-:Y:S05]  /*a150*/  BRA `(.L_x_216) ;  /* 0xffffffb800407947 */ /* 0x000fea000383ffff */
.L_x_107:
[----:B------:R-:W-:-:S07]  /*a160*/  MOV R0, UR21 ;  /* 0x0000001500007c02 */ /* 0x000fce0008000f00 */
.L_x_217:
[----:B-1----:R1:W4:Y:S02]  /*a170*/  SYNCS.PHASECHK.TRANS64.TRYWAIT P0, [R0+URZ+0xf0], R2 ;  /* 0x0000f002000075a7 */ /* 0x00232400080011ff */
[----:B----4-:R-:W-:Y:S05]  /*a180*/  @!P0 NANOSLEEP.SYNCS 0x989680 ;  /* 0x009896800000895d */ /* 0x010fea0003900000 */
[----:B------:R-:W4:Y:S02]  /*a190*/  @!P0 SYNCS.PHASECHK.TRANS64 P0, [R0+URZ+0xf0], R2 ;  /* 0x0000f002000085a7 */ /* 0x000f2400080010ff */
[----:B----4-:R-:W-:Y:S05]  /*a1a0*/  @!P0 BRA `(.L_x_217) ;  /* 0xfffffffc00f08947 */ /* 0x010fea000383ffff */
[----:B------:R-:W-:Y:S05]  /*a1b0*/  BRA `(.L_x_218) ;  /* 0xffffffb800cc7947 */ /* 0x000fea000383ffff */
.L_x_108:
[----:B-1----:R-:W-:-:S07]  /*a1c0*/  MOV R0, UR21 ;  /* 0x0000001500007c02 */ /* 0x002fce0008000f00 */
.L_x_219:
[----:B-1----:R1:W4:Y:S02]  /*a1d0*/  SYNCS.PHASECHK.TRANS64.TRYWAIT P0, [R0+URZ+0xf8], R2 ;  /* 0x0000f802000075a7 */ /* 0x00232400080011ff */
[----:B----4-:R-:W-:Y:S05]  /*a1e0*/  @!P0 NANOSLEEP.SYNCS 0x989680 ;  /* 0x009896800000895d */ /* 0x010fea0003900000 */
[----:B------:R-:W4:Y:S02]  /*a1f0*/  @!P0 SYNCS.PHASECHK.TRANS64 P0, [R0+URZ+0xf8], R2 ;  /* 0x0000f802000085a7 */ /* 0x000f2400080010ff */
[----:B----4-:R-:W-:Y:S05]  /*a200*/  @!P0 BRA `(.L_x_219) ;  /* 0xfffffffc00f08947 */ /* 0x010fea000383ffff */
[----:B------:R-:W-:Y:S05]  /*a210*/  BRA `(.L_x_220) ;  /* 0xffffffb800bc7947 */ /* 0x000fea000383ffff */
.L_x_109:
[----:B-1----:R-:W-:-:S07]  /*a220*/  MOV R0, UR21 ;  /* 0x0000001500007c02 */ /* 0x002fce0008000f00 */
.L_x_221:
[----:B-1----:R1:W4:Y:S02]  /*a230*/  SYNCS.PHASECHK.TRANS64.TRYWAIT P0, [R0+URZ+0x100], R2 ;  /* 0x00010002000075a7 */ /* 0x00232400080011ff */
[----:B----4-:R-:W-:Y:S05]  /*a240*/  @!P0 NANOSLEEP.SYNCS 0x989680 ;  /* 0x009896800000895d */ /* 0x010fea0003900000 */
[----:B------:R-:W4:Y:S02]  /*a250*/  @!P0 SYNCS.PHASECHK.TRANS64 P0, [R0+URZ+0x100], R2 ;  /* 0x00010002000085a7 */ /* 0x000f2400080010ff */
[----:B----4-:R-:W-:Y:S05]  /*a260*/  @!P0 BRA `(.L_x_221) ;  /* 0xfffffffc00f08947 */ /* 0x010fea000383ffff */
[----:B------:R-:W-:Y:S05]  /*a270*/  BRA `(.L_x_222) ;  /* 0xffffffb800ac7947 */ /* 0x000fea000383ffff */
.L_x_111:
[----:B--2---:R2:W3:Y:S02]  /*a280*/  SYNCS.PHASECHK.TRANS64.TRYWAIT P0, [R3+URZ+0x120], R0 ;  /* 0x00012000030075a7 */ /* 0x0044e400080011ff */
[----:B---3--:R-:W-:Y:S05]  /*a290*/  @!P0 NANOSLEEP.SYNCS 0x989680 ;  /* 0x009896800000895d */ /* 0x008fea0003900000 */
[----:B------:R-:W3:Y:S02]  /*a2a0*/  @!P0 SYNCS.PHASECHK.TRANS64 P0, [R3+URZ+0x120], R0 ;  /* 0x00012000030085a7 */ /* 0x000ee400080010ff */
[----:B---3--:R-:W-:Y:S05]  /*a2b0*/  @!P0 BRA `(.L_x_111) ;  /* 0xfffffffc00f08947 */ /* 0x008fea000383ffff */
[----:B------:R-:W-:Y:S05]  /*a2c0*/  BRA `(.L_x_223) ;  /* 0xffffffbc00707947 */ /* 0x000fea000383ffff */
.L_x_122:
[----:B-1----:R-:W-:Y:S04]  /*a2d0*/  MOV R2, UR43 ;  /* 0x0000002b00027c02 */ /* 0x002fe80008000f00 */
[----:B------:R1:W2:Y:S03]  /*a2e0*/  SYNCS.PHASECHK.TRANS64.TRYWAIT P0, [R2+URZ+0xd0], R3 ;  /* 0x0000d003020075a7 */ /* 0x0002a600080011ff */
[----:B--2---:R-:W-:Y:S05]  /*a2f0*/  @!P0 NANOSLEEP.SYNCS 0x989680 ;  /* 0x009896800000895d */ /* 0x004fea0003900000 */
[----:B------:R-:W2:Y:S02]  /*a300*/  @!P0 SYNCS.PHASECHK.TRANS64 P0, [R2+URZ+0xd0], R3 ;  /* 0x0000d003020085a7 */ /* 0x000ea400080010ff */
[----:B--2---:R-:W-:Y:S05]  /*a310*/  @!P0 BRA `(.L_x_122) ;  /* 0xfffffffc00ec8947 */ /* 0x004fea000383ffff */
[----:B------:R-:W-:Y:S05]  /*a320*/  BRA `(.L_x_121) ;  /* 0xffffffc800c07947 */ /* 0x000fea000383ffff */
.L_x_124:
[----:B-1----:R1:W3:Y:S02]  /*a330*/  SYNCS.PHASECHK.TRANS64.TRYWAIT P1, [R54+URZ+0x140], R0 ;  /* 0x00014000360075a7 */ /* 0x0022e400080211ff */
[----:B---3--:R-:W-:Y:S05]  /*a340*/  @!P1 NANOSLEEP.SYNCS 0x989680 ;  /* 0x009896800000995d */ /* 0x008fea0003900000 */
[----:B------:R-:W3:Y:S02]  /*a350*/  @!P1 SYNCS.PHASECHK.TRANS64 P1, [R54+URZ+0x140], R0 ;  /* 0x00014000360095a7 */ /* 0x000ee400080210ff */
[----:B---3--:R-:W-:Y:S05]  /*a360*/  @!P1 BRA `(.L_x_124) ;  /* 0xfffffffc00f09947 */ /* 0x008fea000383ffff */
[----:B------:R-:W-:Y:S05]  /*a370*/  BRA `(.L_x_123) ;  /* 0xffffffc800e07947 */ /* 0x000fea000383ffff */
.L_x_133:
[----:B--2---:R2:W3:Y:S02]  /*a380*/  SYNCS.PHASECHK.TRANS64.TRYWAIT P0, [R2+URZ+0xd0], R0 ;  /* 0x0000d000020075a7 */ /* 0x0044e400080011ff */
[----:B---3--:R-:W-:Y:S05]  /*a390*/  @!P0 NANOSLEEP.SYNCS 0x989680 ;  /* 0x009896800000895d */ /* 0x008fea0003900000 */
[----:B------:R-:W3:Y:S02]  /*a3a0*/  @!P0 SYNCS.PHASECHK.TRANS64 P0, [R2+URZ+0xd0], R0 ;  /* 0x0000d000020085a7 */ /* 0x000ee400080010ff */
[----:B---3--:R-:W-:Y:S05]  /*a3b0*/  @!P0 BRA `(.L_x_133) ;  /* 0xfffffffc00f08947 */ /* 0x008fea000383ffff */
[----:B------:R-:W-:Y:S05]  /*a3c0*/  BRA `(.L_x_132) ;  /* 0xffffffd000f07947 */ /* 0x000fea000383ffff */
.L_x_141:
[----:B--2---:R2:W3:Y:S02]  /*a3d0*/  SYNCS.PHASECHK.TRANS64.TRYWAIT P0, [R2+URZ+0xd0], R4 ;  /* 0x0000d004020075a7 */ /* 0x0044e400080011ff */
[----:B---3--:R-:W-:Y:S05]  /*a3e0*/  @!P0 NANOSLEEP.SYNCS 0x989680 ;  /* 0x009896800000895d */ /* 0x008fea0003900000 */
[----:B------:R-:W3:Y:S02]  /*a3f0*/  @!P0 SYNCS.PHASECHK.TRANS64 P0, [R2+URZ+0xd0], R4 ;  /* 0x0000d004020085a7 */ /* 0x000ee400080010ff */
[----:B---3--:R-:W-:Y:S05]  /*a400*/  @!P0 BRA `(.L_x_141) ;  /* 0xfffffffc00f08947 */ /* 0x008fea000383ffff */
[----:B------:R-:W-:Y:S05]  /*a410*/  BRA `(.L_x_140) ;  /* 0xffffffdc00107947 */ /* 0x000fea000383ffff */
.L_x_149:
[----:B--2---:R2:W3:Y:S02]  /*a420*/  SYNCS.PHASECHK.TRANS64.TRYWAIT P0, [R3+URZ+0xd0], R0 ;  /* 0x0000d000030075a7 */ /* 0x0044e400080011ff */
[----:B---3--:R-:W-:Y:S05]  /*a430*/  @!P0 NANOSLEEP.SYNCS 0x989680 ;  /* 0x009896800000895d */ /* 0x008fea0003900000 */
[----:B------:R-:W3:Y:S02]  /*a440*/  @!P0 SYNCS.PHASECHK.TRANS64 P0, [R3+URZ+0xd0], R0 ;  /* 0x0000d000030085a7 */ /* 0x000ee400080010ff */
[----:B---3--:R-:W-:Y:S05]  /*a450*/  @!P0 BRA `(.L_x_149) ;  /* 0xfffffffc00f08947 */ /* 0x008fea000383ffff */
[----:B------:R-:W-:Y:S05]  /*a460*/  BRA `(.L_x_148) ;  /* 0xffffffe400307947 */ /* 0x000fea000383ffff */
        .weak           $__internal_0_$__cuda_sm10x_tcgen05_guardrail_trap_col_being_dealloced_not_returned_by_alloc
        .type           $__internal_0_$__cuda_sm10x_tcgen05_guardrail_trap_col_being_dealloced_not_returned_by_alloc,@function
        .size           $__internal_0_$__cuda_sm10x_tcgen05_guardrail_trap_col_being_dealloced_not_returned_by_alloc,($__internal_1_$__cuda_sm10x_tcgen05_guardrail_trap_phase_invalid_during_alloc - $__internal_0_$__cuda_sm10x_tcgen05_guardrail_trap_col_being_dealloced_not_returned_by_alloc)
$__internal_0_$__cuda_sm10x_tcgen05_guardrail_trap_col_being_dealloced_not_returned_by_alloc:
[----:B------:R-:W-:Y:S05]  /*a470*/  BPT.TRAP 0x1 ;  /* 0x000000040000795c */ /* 0x000fea0000300000 */
[----:B------:R-:W-:-:S04]  /*a480*/  HFMA2 R3, -RZ, RZ, 0, 0 ;  /* 0x00000000ff037431 */ /* 0x000fc800000001ff */
[----:B------:R-:W-:Y:S05]  /*a490*/  RET.REL.NODEC R2 `(_ZN7cutlass13device_kernelINS_4gemm6kernel13GemmUniversalIN4cute5tupleIJiiiiEEENS1_10collective13CollectiveMmaINS1_35MainloopSm100TmaUmmaWarpSpecializedILi13ELi2ELi4ENS5_IJNS4_1CILi2EEENSA_ILi4EEENSA_ILi1EEEEEEEENS5_IJNSA_ILi128EEESG_NSA_ILi64EEEEEENS_6half_tENS5_IJlSD_lEEESJ_SK_NS4_8TiledMMAINS4_8MMA_AtomIJNS4_26SM100_MMA_F16BF16_2x1SM_SSISJ_SJ_fLi128ELi128ELNS4_4UMMA5MajorE0ELSP_0ELNSO_7ScaleInE0ELSQ_0EEEEEENS4_6LayoutINS5_IJSD_SD_SD_EEENS5_IJNSA_ILi0EEESV_SV_EEEEENS5_IJNS4_10UnderscoreESY_SY_EEEEENS4_28SM100_TMA_2SM_LOAD_MULTICASTENS4_14ComposedLayoutINS4_7SwizzleILi3ELi4ELi3EEENS4_18smem_ptr_flag_bitsILi16EEENST_INS5_IJNSA_ILi8EEESH_EEENS5_IJSH_SD_EEEEEEEvNS4_8identityENS4_18SM100_TMA_2SM_LOADES1B_vS1C_EENS_8epilogue10collective18CollectiveEpilogueINS1F_23Sm100TmaWarpSpecializedILi4ELi2ELi16ELb1ELb0EEEJNS5_IJSH_SG_SH_EEENS5_IJNST_ISH_SD_EENST_INS5_IJNSA_ILi16EEESB_EEENS5_IJSD_SH_EEEEEEEESJ_SK_SJ_SK_NS1F_6fusion15FusionCallbacksIS1J_NS1R_17LinearCombinationISJ_fSJ_fLNS_15FloatRoundStyleE2EEES1K_S1Q_JEEENS4_5SM1004TMEM4LOAD26SM100_TMEM_LOAD_32dp32b16xENS4_13SM90_TMA_LOADENS12_INS13_ILi1ELi4ELi3EEES16_NST_INS5_IJS17_S1M_EEENS5_IJS1M_SD_EEEEEEENS4_39AutoVectorizingCopyWithAssumedAlignmentILi128EEENS4_14SM90_TMA_STOREES26_S28_S28_EEEvvEEEEvNT_6ParamsE) ;  /* 0xffffff5802d87950 */ /* 0x000fea0003c3ffff */
        .weak           $__internal_1_$__cuda_sm10x_tcgen05_guardrail_trap_phase_invalid_during_alloc
        .type           $__internal_1_$__cuda_sm10x_tcgen05_guardrail_trap_phase_invalid_during_alloc,@function
        .size           $__internal_1_$__cuda_sm10x_tcgen05_guardrail_trap_phase_invalid_during_alloc,($__internal_2_$__cuda_sm10x_tcgen05_guardrail_trap_unallocated_columns_being_dealloced - $__internal_1_$__cuda_sm10x_tcgen05_guardrail_trap_phase_invalid_during_alloc)
$__internal_1_$__cuda_sm10x_tcgen05_guardrail_trap_phase_invalid_during_alloc:
[----:B------:R-:W-:Y:S05]  /*a4a0*/  BPT.TRAP 0x1 ;  /* 0x000000040000795c */ /* 0x000fea0000300000 */
[----:B------:R-:W-:-:S04]  /*a4b0*/  MOV R5, 0x0 ;  /* 0x0000000000057802 */ /* 0x000fc80000000f00 */
[----:B------:R-:W-:Y:S05]  /*a4c0*/  RET.REL.NODEC R4 `(_ZN7cutlass13device_kernelINS_4gemm6kernel13GemmUniversalIN4cute5tupleIJiiiiEEENS1_10collective13CollectiveMmaINS1_35MainloopSm100TmaUmmaWarpSpecializedILi13ELi2ELi4ENS5_IJNS4_1CILi2EEENSA_ILi4EEENSA_ILi1EEEEEEEENS5_IJNSA_ILi128EEESG_NSA_ILi64EEEEEENS_6half_tENS5_IJlSD_lEEESJ_SK_NS4_8TiledMMAINS4_8MMA_AtomIJNS4_26SM100_MMA_F16BF16_2x1SM_SSISJ_SJ_fLi128ELi128ELNS4_4UMMA5MajorE0ELSP_0ELNSO_7ScaleInE0ELSQ_0EEEEEENS4_6LayoutINS5_IJSD_SD_SD_EEENS5_IJNSA_ILi0EEESV_SV_EEEEENS5_IJNS4_10UnderscoreESY_SY_EEEEENS4_28SM100_TMA_2SM_LOAD_MULTICASTENS4_14ComposedLayoutINS4_7SwizzleILi3ELi4ELi3EEENS4_18smem_ptr_flag_bitsILi16EEENST_INS5_IJNSA_ILi8EEESH_EEENS5_IJSH_SD_EEEEEEEvNS4_8identityENS4_18SM100_TMA_2SM_LOADES1B_vS1C_EENS_8epilogue10collective18CollectiveEpilogueINS1F_23Sm100TmaWarpSpecializedILi4ELi2ELi16ELb1ELb0EEEJNS5_IJSH_SG_SH_EEENS5_IJNST_ISH_SD_EENST_INS5_IJNSA_ILi16EEESB_EEENS5_IJSD_SH_EEEEEEEESJ_SK_SJ_SK_NS1F_6fusion15FusionCallbacksIS1J_NS1R_17LinearCombinationISJ_fSJ_fLNS_15FloatRoundStyleE2EEES1K_S1Q_JEEENS4_5SM1004TMEM4LOAD26SM100_TMEM_LOAD_32dp32b16xENS4_13SM90_TMA_LOADENS12_INS13_ILi1ELi4ELi3EEES16_NST_INS5_IJS17_S1M_EEENS5_IJS1M_SD_EEEEEEENS4_39AutoVectorizingCopyWithAssumedAlignmentILi128EEENS4_14SM90_TMA_STOREES26_S28_S28_EEEvvEEEEvNT_6ParamsE) ;  /* 0xffffff5804cc7950 */ /* 0x000fea0003c3ffff */
        .weak           $__internal_2_$__cuda_sm10x_tcgen05_guardrail_trap_unallocated_columns_being_dealloced
        .type           $__internal_2_$__cuda_sm10x_tcgen05_guardrail_trap_unallocated_columns_being_dealloced,@function
        .size           $__internal_2_$__cuda_sm10x_tcgen05_guardrail_trap_unallocated_columns_being_dealloced,(.L_x_225 - $__internal_2_$__cuda_sm10x_tcgen05_guardrail_trap_unallocated_columns_being_dealloced)
$__internal_2_$__cuda_sm10x_tcgen05_guardrail_trap_unallocated_columns_being_dealloced:
[----:B------:R-:W-:Y:S05]  /*a4d0*/  BPT.TRAP 0x1 ;  /* 0x000000040000795c */ /* 0x000fea0000300000 */
[----:B------:R-:W-:-:S04]  /*a4e0*/  HFMA2 R3, -RZ, RZ, 0, 0 ;  /* 0x00000000ff037431 */ /* 0x000fc800000001ff */
[----:B------:R-:W-:Y:S05]  /*a4f0*/  RET.REL.NODEC R2 `(_ZN7cutlass13device_kernelINS_4gemm6kernel13GemmUniversalIN4cute5tupleIJiiiiEEENS1_10collective13CollectiveMmaINS1_35MainloopSm100TmaUmmaWarpSpecializedILi13ELi2ELi4ENS5_IJNS4_1CILi2EEENSA_ILi4EEENSA_ILi1EEEEEEEENS5_IJNSA_ILi128EEESG_NSA_ILi64EEEEEENS_6half_tENS5_IJlSD_lEEESJ_SK_NS4_8TiledMMAINS4_8MMA_AtomIJNS4_26SM100_MMA_F16BF16_2x1SM_SSISJ_SJ_fLi128ELi128ELNS4_4UMMA5MajorE0ELSP_0ELNSO_7ScaleInE0ELSQ_0EEEEEENS4_6LayoutINS5_IJSD_SD_SD_EEENS5_IJNSA_ILi0EEESV_SV_EEEEENS5_IJNS4_10UnderscoreESY_SY_EEEEENS4_28SM100_TMA_2SM_LOAD_MULTICASTENS4_14ComposedLayoutINS4_7SwizzleILi3ELi4ELi3EEENS4_18smem_ptr_flag_bitsILi16EEENST_INS5_IJNSA_ILi8EEESH_EEENS5_IJSH_SD_EEEEEEEvNS4_8identityENS4_18SM100_TMA_2SM_LOADES1B_vS1C_EENS_8epilogue10collective18CollectiveEpilogueINS1F_23Sm100TmaWarpSpecializedILi4ELi2ELi16ELb1ELb0EEEJNS5_IJSH_SG_SH_EEENS5_IJNST_ISH_SD_EENST_INS5_IJNSA_ILi16EEESB_EEENS5_IJSD_SH_EEEEEEEESJ_SK_SJ_SK_NS1F_6fusion15FusionCallbacksIS1J_NS1R_17LinearCombinationISJ_fSJ_fLNS_15FloatRoundStyleE2EEES1K_S1Q_JEEENS4_5SM1004TMEM4LOAD26SM100_TMEM_LOAD_32dp32b16xENS4_13SM90_TMA_LOADENS12_INS13_ILi1ELi4ELi3EEES16_NST_INS5_IJS17_S1M_EEENS5_IJS1M_SD_EEEEEEENS4_39AutoVectorizingCopyWithAssumedAlignmentILi128EEENS4_14SM90_TMA_STOREES26_S28_S28_EEEvvEEEEvNT_6ParamsE) ;  /* 0xffffff5802c07950 */ /* 0x000fea0003c3ffff */
.L_x_224:
[----:B------:R-:W-:-:S00]  /*a500*/  BRA `(.L_x_224) ;  /* 0xfffffffc00fc7947 */ /* 0x000fc0000383ffff */
[----:B------:R-:W-:-:S00]  /*a510*/  NOP ;  /* 0x0000000000007918 */ /* 0x000fc00000000000 */
        /* <DEDUP_REMOVED lines=14> */
.L_x_225:


//--------------------- .nv.global.init           --------------------------
	.section	.nv.global.init,"aw",@progbits
.nv.global.init:
	.type		$str$27,@object
	.size		$str$27,($str$28 - $str$27)
$str$27:
        /*0000*/ 	.byte	0x28, 0x61, 0x64, 0x64, 0x72, 0x65, 0x73, 0x73, 0x20, 0x26, 0x20, 0x6d, 0x61, 0x73, 0x6b, 0x29
        /*0010*/ 	.byte	0x20, 0x3d, 0x3d, 0x20, 0x30, 0x00
	.type		$str$28,@object
	.size		$str$28,($str$26 - $str$28)
$str$28:
        /*0016*/ 	.byte	0x2f, 0x74, 0x6d, 0x70, 0x2f, 0x63, 0x75, 0x74, 0x6c, 0x61, 0x73, 0x73, 0x5f, 0x73, 0x77, 0x65
        /*0026*/ 	.byte	0x65, 0x70, 0x5f, 0x73, 0x72, 0x63, 0x2f, 0x69, 0x6e, 0x63, 0x6c, 0x75, 0x64, 0x65, 0x2f, 0x63
        /*0036*/ 	.byte	0x75, 0x74, 0x65, 0x2f, 0x70, 0x6f, 0x69, 0x6e, 0x74, 0x65, 0x72, 0x5f, 0x66, 0x6c, 0x61, 0x67
        /*0046*/ 	.byte	0x67, 0x65, 0x64, 0x2e, 0x68, 0x70, 0x70, 0x00
	.type		$str$26,@object
	.size		$str$26,($str$25 - $str$26)
$str$26:
        /*004e*/ 	.byte	0x2f, 0x74, 0x6d, 0x70, 0x2f, 0x63, 0x75, 0x74, 0x6c, 0x61, 0x73, 0x73, 0x5f, 0x73, 0x77, 0x65
        /*005e*/ 	.byte	0x65, 0x70, 0x5f, 0x73, 0x72, 0x63, 0x2f, 0x69, 0x6e, 0x63, 0x6c, 0x75, 0x64, 0x65, 0x2f, 0x63
        /*006e*/ 	.byte	0x75, 0x74, 0x65, 0x2f, 0x61, 0x74, 0x6f, 0x6d, 0x2f, 0x63, 0x6f, 0x70, 0x79, 0x5f, 0x74, 0x72
        /*007e*/ 	.byte	0x61, 0x69, 0x74, 0x73, 0x5f, 0x73, 0x6d, 0x31, 0x30, 0x30, 0x2e, 0x68, 0x70, 0x70, 0x00
	.type		$str$25,@object
	.size		$str$25,(__unnamed_1 - $str$25)
$str$25:
        /*008d*/ 	.byte	0x28, 0x28, 0x75, 0x69, 0x6e, 0x74, 0x33, 0x32, 0x5f, 0x74, 0x28, 0x74, 0x68, 0x72, 0x65, 0x61
        /*009d*/ 	.byte	0x64, 0x49, 0x64, 0x78, 0x2e, 0x78, 0x29, 0x20, 0x2f, 0x20, 0x33, 0x32, 0x29, 0x20, 0x25, 0x20
        /*00ad*/ 	.byte	0x34, 0x29, 0x20, 0x3d, 0x3d, 0x20, 0x28, 0x28, 0x28, 0x74, 0x6d, 0x65, 0x6d, 0x5f, 0x61, 0x64
        /*00bd*/ 	.byte	0x64, 0x72, 0x20, 0x3e, 0x3e, 0x20, 0x31, 0x36, 0x29, 0x20, 0x2f, 0x20, 0x33, 0x32, 0x29, 0x20
        /*00cd*/ 	.byte	0x25, 0x20, 0x34, 0x29, 0x00
	.type		__unnamed_1,@object
	.size		__unnamed_1,(__unnamed_2 - __unnamed_1)
__unnamed_1:
        /*00d2*/ 	.byte	0x61, 0x75, 0x74, 0x6f, 0x20, 0x63, 0x75, 0x74, 0x65, 0x3a, 0x3a, 0x61, 0x73, 0x5f, 0x70, 0x6f
        /* <DEDUP_REMOVED lines=24> */
        /*0262*/ 	.byte	0x34, 0x38, 0x3e, 0x3e, 0x3e, 0x3e, 0x5d, 0x00
	.type		__unnamed_2,@object
	.size		__unnamed_2,(.L_2 - __unnamed_2)
__unnamed_2:
        /* <DEDUP_REMOVED lines=40> */
        /*04ea*/ 	.byte	0x3a, 0x3a, 0x43, 0x3c, 0x30, 0x3e, 0x3e, 0x3e, 0x3e, 0x5d, 0x00
.L_2:


//--------------------- .nv.shared._ZN7cutlass13device_kernelINS_4gemm6kernel13GemmUniversalIN4cute5tupleIJiiiiEEENS1_10collective13CollectiveMmaINS1_35MainloopSm100TmaUmmaWarpSpecializedILi13ELi2ELi4ENS5_IJNS4_1CILi2EEENSA_ILi4EEENSA_ILi1EEEEEEEENS5_IJNSA_ILi128EEESG_NSA_ILi64EEEEEENS_6half_tENS5_IJlSD_lEEESJ_SK_NS4_8TiledMMAINS4_8MMA_AtomIJNS4_26SM100_MMA_F16BF16_2x1SM_SSISJ_SJ_fLi128ELi128ELNS4_4UMMA5MajorE0ELSP_0ELNSO_7ScaleInE0ELSQ_0EEEEEENS4_6LayoutINS5_IJSD_SD_SD_EEENS5_IJNSA_ILi0EEESV_SV_EEEEENS5_IJNS4_10UnderscoreESY_SY_EEEEENS4_28SM100_TMA_2SM_LOAD_MULTICASTENS4_14ComposedLayoutINS4_7SwizzleILi3ELi4ELi3EEENS4_18smem_ptr_flag_bitsILi16EEENST_INS5_IJNSA_ILi8EEESH_EEENS5_IJSH_SD_EEEEEEEvNS4_8identityENS4_18SM100_TMA_2SM_LOADES1B_vS1C_EENS_8epilogue10collective18CollectiveEpilogueINS1F_23Sm100TmaWarpSpecializedILi4ELi2ELi16ELb1ELb0EEEJNS5_IJSH_SG_SH_EEENS5_IJNST_ISH_SD_EENST_INS5_IJNSA_ILi16EEESB_EEENS5_IJSD_SH_EEEEEEEESJ_SK_SJ_SK_NS1F_6fusion15FusionCallbacksIS1J_NS1R_17LinearCombinationISJ_fSJ_fLNS_15FloatRoundStyleE2EEES1K_S1Q_JEEENS4_5SM1004TMEM4LOAD26SM100_TMEM_LOAD_32dp32b16xENS4_13SM90_TMA_LOADENS12_INS13_ILi1ELi4ELi3EEES16_NST_INS5_IJS17_S1M_EEENS5_IJS1M_SD_EEEEEEENS4_39AutoVectorizingCopyWithAssumedAlignmentILi128EEENS4_14SM90_TMA_STOREES26_S28_S28_EEEvvEEEEvNT_6ParamsE --------------------------
	.section	.nv.shared._ZN7cutlass13device_kernelINS_4gemm6kernel13GemmUniversalIN4cute5tupleIJiiiiEEENS1_10collective13CollectiveMmaINS1_35MainloopSm100TmaUmmaWarpSpecializedILi13ELi2ELi4ENS5_IJNS4_1CILi2EEENSA_ILi4EEENSA_ILi1EEEEEEEENS5_IJNSA_ILi128EEESG_NSA_ILi64EEEEEENS_6half_tENS5_IJlSD_lEEESJ_SK_NS4_8TiledMMAINS4_8MMA_AtomIJNS4_26SM100_MMA_F16BF16_2x1SM_SSISJ_SJ_fLi128ELi128ELNS4_4UMMA5MajorE0ELSP_0ELNSO_7ScaleInE0ELSQ_0EEEEEENS4_6LayoutINS5_IJSD_SD_SD_EEENS5_IJNSA_ILi0EEESV_SV_EEEEENS5_IJNS4_10UnderscoreESY_SY_EEEEENS4_28SM100_TMA_2SM_LOAD_MULTICASTENS4_14ComposedLayoutINS4_7SwizzleILi3ELi4ELi3EEENS4_18smem_ptr_flag_bitsILi16EEENST_INS5_IJNSA_ILi8EEESH_EEENS5_IJSH_SD_EEEEEEEvNS4_8identityENS4_18SM100_TMA_2SM_LOADES1B_vS1C_EENS_8epilogue10collective18CollectiveEpilogueINS1F_23Sm100TmaWarpSpecializedILi4ELi2ELi16ELb1ELb0EEEJNS5_IJSH_SG_SH_EEENS5_IJNST_ISH_SD_EENST_INS5_IJNSA_ILi16EEESB_EEENS5_IJSD_SH_EEEEEEEESJ_SK_SJ_SK_NS1F_6fusion15FusionCallbacksIS1J_NS1R_17LinearCombinationISJ_fSJ_fLNS_15FloatRoundStyleE2EEES1K_S1Q_JEEENS4_5SM1004TMEM4LOAD26SM100_TMEM_LOAD_32dp32b16xENS4_13SM90_TMA_LOADENS12_INS13_ILi1ELi4ELi3EEES16_NST_INS5_IJS17_S1M_EEENS5_IJS1M_SD_EEEEEEENS4_39AutoVectorizingCopyWithAssumedAlignmentILi128EEENS4_14SM90_TMA_STOREES26_S28_S28_EEEvvEEEEvNT_6ParamsE,"aw",@nobits
	.sectionflags	@""
	.align	16
	.zero		1024


//--------------------- .nv.shared.reserved.0     --------------------------
	.section	.nv.shared.reserved.0,"aw",@nobits
	.weak		__nv_reservedSMEM_offset_0_alias
	.size		__nv_reservedSMEM_offset_0_alias, 0, 64
	.other		__nv_reservedSMEM_offset_0_alias,@"STO_CUDA_RESERVED_SHARED STV_DEFAULT"
__nv_reservedSMEM_offset_0_alias:
	.zero		0
.nv.shared.reserved.0:
	.zero		64
	.weak		__nv_reservedSMEM_tcgen05_partition
	.type		__nv_reservedSMEM_tcgen05_partition,@object
	.size		__nv_reservedSMEM_tcgen05_partition,(.L_0 - __nv_reservedSMEM_tcgen05_partition)
__nv_reservedSMEM_tcgen05_partition:
	.zero		32
.L_0:


//--------------------- .nv.global                --------------------------
	.section	.nv.global,"aw",@nobits
.nv.global:
	.type		_ZN40_INTERNAL_14639723_4_k_cu_034fa8d1_369574cute1_E,@object
	.size		_ZN40_INTERNAL_14639723_4_k_cu_034fa8d1_369574cute1_E,(_ZN40_INTERNAL_14639723_4_k_cu_034fa8d1_369574cuda3std3__45__cpo6cbeginE - _ZN40_INTERNAL_14639723_4_k_cu_034fa8d1_369574cute1_E)
_ZN40_INTERNAL_14639723_4_k_cu_034fa8d1_369574cute1_E:
	.zero		1
	.type		_ZN40_INTERNAL_14639723_4_k_cu_034fa8d1_369574cuda3std3__45__cpo6cbeginE,@object
	.size		_ZN40_INTERNAL_14639723_4_k_cu_034fa8d1_369574cuda3std3__45__cpo6cbeginE,(_ZN40_INTERNAL_14639723_4_k_cu_034fa8d1_369574cuda3std3__48in_placeE - _ZN40_INTERNAL_14639723_4_k_cu_034fa8d1_369574cuda3std3__45__cpo6cbeginE)
_ZN40_INTERNAL_14639723_4_k_cu_034fa8d1_369574cuda3std3__45__cpo6cbeginE:
	.zero		1
	.type		_ZN40_INTERNAL_14639723_4_k_cu_034fa8d1_369574cuda3std3__48in_placeE,@object
	.size		_ZN40_INTERNAL_14639723_4_k_cu_034fa8d1_369574cuda3std3__48in_placeE,(_ZN40_INTERNAL_14639723_4_k_cu_034fa8d1_369574cuda3std6ranges3__45__cpo9iter_moveE - _ZN40_INTERNAL_14639723_4_k_cu_034fa8d1_369574cuda3std3__48in_placeE)
_ZN40_INTERNAL_14639723_4_k_cu_034fa8d1_369574cuda3std3__48in_placeE:
	.zero		1
	.type		_ZN40_INTERNAL_14639723_4_k_cu_034fa8d1_369574cuda3std6ranges3__45__cpo9iter_moveE,@object
	.size		_ZN40_INTERNAL_14639723_4_k_cu_034fa8d1_369574cuda3std6ranges3__45__cpo9iter_moveE,(_ZN40_INTERNAL_14639723_4_k_cu_034fa8d1_369574cuda3std3__45__cpo5beginE - _ZN40_INTERNAL_14639723_4_k_cu_034fa8d1_369574cuda3std6ranges3__45__cpo9iter_moveE)
_ZN40_INTERNAL_14639723_4_k_cu_034fa8d1_369574cuda3std6ranges3__45__cpo9iter_moveE:
	.zero		1
	.type		_ZN40_INTERNAL_14639723_4_k_cu_034fa8d1_369574cuda3std3__45__cpo5beginE,@object
	.size		_ZN40_INTERNAL_14639723_4_k_cu_034fa8d1_369574cuda3std3__45__cpo5beginE,(_ZN40_INTERNAL_14639723_4_k_cu_034fa8d1_369574cuda3std3__442_GLOBAL__N__14639723_4_k_cu_034fa8d1_369576ignoreE - _ZN40_INTERNAL_14639723_4_k_cu_034fa8d1_369574cuda3std3__45__cpo5beginE)
_ZN40_INTERNAL_14639723_4_k_cu_034fa8d1_369574cuda3std3__45__cpo5beginE:
	.zero		1
	.type		_ZN40_INTERNAL_14639723_4_k_cu_034fa8d1_369574cuda3std3__442_GLOBAL__N__14639723_4_k_cu_034fa8d1_369576ignoreE,@object
	.size		_ZN40_INTERNAL_14639723_4_k_cu_034fa8d1_369574cuda3std3__442_GLOBAL__N__14639723_4_k_cu_034fa8d1_369576ignoreE,(_ZN40_INTERNAL_14639723_4_k_cu_034fa8d1_369574cute7productE - _ZN40_INTERNAL_14639723_4_k_cu_034fa8d1_369574cuda3std3__442_GLOBAL__N__14639723_4_k_cu_034fa8d1_369576ignoreE)
_ZN40_INTERNAL_14639723_4_k_cu_034fa8d1_369574cuda3std3__442_GLOBAL__N__14639723_4_k_cu_034fa8d1_369576ignoreE:
	.zero		1
	.type		_ZN40_INTERNAL_14639723_4_k_cu_034fa8d1_369574cute7productE,@object
	.size		_ZN40_INTERNAL_14639723_4_k_cu_034fa8d1_369574cute7productE,(_ZN40_INTERNAL_14639723_4_k_cu_034fa8d1_369574cuda3std3__45__cpo3endE - _ZN40_INTERNAL_14639723_4_k_cu_034fa8d1_369574cute7productE)
_ZN40_INTERNAL_14639723_4_k_cu_034fa8d1_369574cute7productE:
	.zero		1
	.type		_ZN40_INTERNAL_14639723_4_k_cu_034fa8d1_369574cuda3std3__45__cpo3endE,@object
	.size		_ZN40_INTERNAL_14639723_4_k_cu_034fa8d1_369574cuda3std3__45__cpo3endE,(_ZN40_INTERNAL_14639723_4_k_cu_034fa8d1_369574cuda3std3__419piecewise_constructE - _ZN40_INTERNAL_14639723_4_k_cu_034fa8d1_369574cuda3std3__45__cpo3endE)
_ZN40_INTERNAL_14639723_4_k_cu_034fa8d1_369574cuda3std3__45__cpo3endE:
	.zero		1
	.type		_ZN40_INTERNAL_14639723_4_k_cu_034fa8d1_369574cuda3std3__419piecewise_constructE,@object
	.size		_ZN40_INTERNAL_14639723_4_k_cu_034fa8d1_369574cuda3std3__419piecewise_constructE,(_ZN40_INTERNAL_14639723_4_k_cu_034fa8d1_369574cuda3std3__45__cpo4cendE - _ZN40_INTERNAL_14639723_4_k_cu_034fa8d1_369574cuda3std3__419piecewise_constructE)
_ZN40_INTERNAL_14639723_4_k_cu_034fa8d1_369574cuda3std3__419piecewise_constructE:
	.zero		1
	.type		_ZN40_INTERNAL_14639723_4_k_cu_034fa8d1_369574cuda3std3__45__cpo4cendE,@object
	.size		_ZN40_INTERNAL_14639723_4_k_cu_034fa8d1_369574cuda3std3__45__cpo4cendE,(_ZN40_INTERNAL_14639723_4_k_cu_034fa8d1_369574cuda3std6ranges3__45__cpo4swapE - _ZN40_INTERNAL_14639723_4_k_cu_034fa8d1_369574cuda3std3__45__cpo4cendE)
_ZN40_INTERNAL_14639723_4_k_cu_034fa8d1_369574cuda3std3__45__cpo4cendE:
	.zero		1
	.type		_ZN40_INTERNAL_14639723_4_k_cu_034fa8d1_369574cuda3std6ranges3__45__cpo4swapE,@object
	.size		_ZN40_INTERNAL_14639723_4_k_cu_034fa8d1_369574cuda3std6ranges3__45__cpo4swapE,(.L_10 - _ZN40_INTERNAL_14639723_4_k_cu_034fa8d1_369574cuda3std6ranges3__45__cpo4swapE)
_ZN40_INTERNAL_14639723_4_k_cu_034fa8d1_369574cuda3std6ranges3__45__cpo4swapE:
	.zero		1
.L_10:


//--------------------- .nv.constant0._ZN7cutlass13device_kernelINS_4gemm6kernel13GemmUniversalIN4cute5tupleIJiiiiEEENS1_10collective13CollectiveMmaINS1_35MainloopSm100TmaUmmaWarpSpecializedILi13ELi2ELi4ENS5_IJNS4_1CILi2EEENSA_ILi4EEENSA_ILi1EEEEEEEENS5_IJNSA_ILi128EEESG_NSA_ILi64EEEEEENS_6half_tENS5_IJlSD_lEEESJ_SK_NS4_8TiledMMAINS4_8MMA_AtomIJNS4_26SM100_MMA_F16BF16_2x1SM_SSISJ_SJ_fLi128ELi128ELNS4_4UMMA5MajorE0ELSP_0ELNSO_7ScaleInE0ELSQ_0EEEEEENS4_6LayoutINS5_IJSD_SD_SD_EEENS5_IJNSA_ILi0EEESV_SV_EEEEENS5_IJNS4_10UnderscoreESY_SY_EEEEENS4_28SM100_TMA_2SM_LOAD_MULTICASTENS4_14ComposedLayoutINS4_7SwizzleILi3ELi4ELi3EEENS4_18smem_ptr_flag_bitsILi16EEENST_INS5_IJNSA_ILi8EEESH_EEENS5_IJSH_SD_EEEEEEEvNS4_8identityENS4_18SM100_TMA_2SM_LOADES1B_vS1C_EENS_8epilogue10collective18CollectiveEpilogueINS1F_23Sm100TmaWarpSpecializedILi4ELi2ELi16ELb1ELb0EEEJNS5_IJSH_SG_SH_EEENS5_IJNST_ISH_SD_EENST_INS5_IJNSA_ILi16EEESB_EEENS5_IJSD_SH_EEEEEEEESJ_SK_SJ_SK_NS1F_6fusion15FusionCallbacksIS1J_NS1R_17LinearCombinationISJ_fSJ_fLNS_15FloatRoundStyleE2EEES1K_S1Q_JEEENS4_5SM1004TMEM4LOAD26SM100_TMEM_LOAD_32dp32b16xENS4_13SM90_TMA_LOADENS12_INS13_ILi1ELi4ELi3EEES16_NST_INS5_IJS17_S1M_EEENS5_IJS1M_SD_EEEEEEENS4_39AutoVectorizingCopyWithAssumedAlignmentILi128EEENS4_14SM90_TMA_STOREES26_S28_S28_EEEvvEEEEvNT_6ParamsE --------------------------
	.section	.nv.constant0._ZN7cutlass13device_kernelINS_4gemm6kernel13GemmUniversalIN4cute5tupleIJiiiiEEENS1_10collective13CollectiveMmaINS1_35MainloopSm100TmaUmmaWarpSpecializedILi13ELi2ELi4ENS5_IJNS4_1CILi2EEENSA_ILi4EEENSA_ILi1EEEEEEEENS5_IJNSA_ILi128EEESG_NSA_ILi64EEEEEENS_6half_tENS5_IJlSD_lEEESJ_SK_NS4_8TiledMMAINS4_8MMA_AtomIJNS4_26SM100_MMA_F16BF16_2x1SM_SSISJ_SJ_fLi128ELi128ELNS4_4UMMA5MajorE0ELSP_0ELNSO_7ScaleInE0ELSQ_0EEEEEENS4_6LayoutINS5_IJSD_SD_SD_EEENS5_IJNSA_ILi0EEESV_SV_EEEEENS5_IJNS4_10UnderscoreESY_SY_EEEEENS4_28SM100_TMA_2SM_LOAD_MULTICASTENS4_14ComposedLayoutINS4_7SwizzleILi3ELi4ELi3EEENS4_18smem_ptr_flag_bitsILi16EEENST_INS5_IJNSA_ILi8EEESH_EEENS5_IJSH_SD_EEEEEEEvNS4_8identityENS4_18SM100_TMA_2SM_LOADES1B_vS1C_EENS_8epilogue10collective18CollectiveEpilogueINS1F_23Sm100TmaWarpSpecializedILi4ELi2ELi16ELb1ELb0EEEJNS5_IJSH_SG_SH_EEENS5_IJNST_ISH_SD_EENST_INS5_IJNSA_ILi16EEESB_EEENS5_IJSD_SH_EEEEEEEESJ_SK_SJ_SK_NS1F_6fusion15FusionCallbacksIS1J_NS1R_17LinearCombinationISJ_fSJ_fLNS_15FloatRoundStyleE2EEES1K_S1Q_JEEENS4_5SM1004TMEM4LOAD26SM100_TMEM_LOAD_32dp32b16xENS4_13SM90_TMA_LOADENS12_INS13_ILi1ELi4ELi3EEES16_NST_INS5_IJS17_S1M_EEENS5_IJS1M_SD_EEEEEEENS4_39AutoVectorizingCopyWithAssumedAlignmentILi128EEENS4_14SM90_TMA_STOREES26_S28_S28_EEEvvEEEEvNT_6ParamsE,"a",@progbits
	.sectionflags	@""
	.align	4
.nv.constant0._ZN7cutlass13device_kernelINS_4gemm6kernel13GemmUniversalIN4cute5tupleIJiiiiEEENS1_10collective13CollectiveMmaINS1_35MainloopSm100TmaUmmaWarpSpecializedILi13ELi2ELi4ENS5_IJNS4_1CILi2EEENSA_ILi4EEENSA_ILi1EEEEEEEENS5_IJNSA_ILi128EEESG_NSA_ILi64EEEEEENS_6half_tENS5_IJlSD_lEEESJ_SK_NS4_8TiledMMAINS4_8MMA_AtomIJNS4_26SM100_MMA_F16BF16_2x1SM_SSISJ_SJ_fLi128ELi128ELNS4_4UMMA5MajorE0ELSP_0ELNSO_7ScaleInE0ELSQ_0EEEEEENS4_6LayoutINS5_IJSD_SD_SD_EEENS5_IJNSA_ILi0EEESV_SV_EEEEENS5_IJNS4_10UnderscoreESY_SY_EEEEENS4_28SM100_TMA_2SM_LOAD_MULTICASTENS4_14ComposedLayoutINS4_7SwizzleILi3ELi4ELi3EEENS4_18smem_ptr_flag_bitsILi16EEENST_INS5_IJNSA_ILi8EEESH_EEENS5_IJSH_SD_EEEEEEEvNS4_8identityENS4_18SM100_TMA_2SM_LOADES1B_vS1C_EENS_8epilogue10collective18CollectiveEpilogueINS1F_23Sm100TmaWarpSpecializedILi4ELi2ELi16ELb1ELb0EEEJNS5_IJSH_SG_SH_EEENS5_IJNST_ISH_SD_EENST_INS5_IJNSA_ILi16EEESB_EEENS5_IJSD_SH_EEEEEEEESJ_SK_SJ_SK_NS1F_6fusion15FusionCallbacksIS1J_NS1R_17LinearCombinationISJ_fSJ_fLNS_15FloatRoundStyleE2EEES1K_S1Q_JEEENS4_5SM1004TMEM4LOAD26SM100_TMEM_LOAD_32dp32b16xENS4_13SM90_TMA_LOADENS12_INS13_ILi1ELi4ELi3EEES16_NST_INS5_IJS17_S1M_EEENS5_IJS1M_SD_EEEEEEENS4_39AutoVectorizingCopyWithAssumedAlignmentILi128EEENS4_14SM90_TMA_STOREES26_S28_S28_EEEvvEEEEvNT_6ParamsE:
	.zero		2944


//--------------------- SYMBOLS --------------------------

	.type		.nv.reservedSmem.offset0,@object
	.size		.nv.reservedSmem.offset0,0x4
	.type		.nv.reservedSmem.cap,@object
	.size		.nv.reservedSmem.cap,0x4
	.type		__assertfail,@function
